	.headerflags	@"EF_CUDA_TEXMODE_UNIFIED EF_CUDA_64BIT_ADDRESS EF_CUDA_ACCELERATORS EF_CUDA_SM90 EF_CUDA_VIRTUAL_SM(EF_CUDA_SM90)"
	.elftype	@"ET_EXEC"


//--------------------- .nv.info                  --------------------------
	.section	.nv.info,"",@"SHT_CUDA_INFO"
	.align	4


	//----- nvinfo : EIATTR_REGCOUNT
	.align		4
        /*0000*/ 	.byte	0x04, 0x2f
        /*0002*/ 	.short	(.L_1 - .L_0)
	.align		4
.L_0:
        /*0004*/ 	.word	index@(triton_mm)
        /*0008*/ 	.word	0x00000060


	//----- nvinfo : EIATTR_MIN_STACK_SIZE
	.align		4
.L_1:
        /*000c*/ 	.byte	0x04, 0x12
        /*000e*/ 	.short	(.L_3 - .L_2)
	.align		4
.L_2:
        /*0010*/ 	.word	index@(triton_mm)
        /*0014*/ 	.word	0x00000000


	//----- nvinfo : EIATTR_FRAME_SIZE
	.align		4
.L_3:
        /*0018*/ 	.byte	0x04, 0x11
        /*001a*/ 	.short	(.L_5 - .L_4)
	.align		4
.L_4:
        /*001c*/ 	.word	index@(triton_mm)
        /*0020*/ 	.word	0x00000000


	//----- nvinfo : EIATTR_MIN_STACK_SIZE
	.align		4
.L_5:
        /*0024*/ 	.byte	0x04, 0x12
        /*0026*/ 	.short	(.L_7 - .L_6)
	.align		4
.L_6:
        /*0028*/ 	.word	index@(triton_mm)
        /*002c*/ 	.word	0x00000000
.L_7:


//--------------------- .nv.info.triton_mm        --------------------------
	.section	.nv.info.triton_mm,"",@"SHT_CUDA_INFO"
	.sectionflags	@""
	.align	4


	//----- nvinfo : EIATTR_CUDA_API_VERSION
	.align		4
        /*0000*/ 	.byte	0x04, 0x37
        /*0002*/ 	.short	(.L_9 - .L_8)
.L_8:
        /*0004*/ 	.word	0x0000007c


	//----- nvinfo : EIATTR_KPARAM_INFO
	.align		4
.L_9:
        /*0008*/ 	.byte	0x04, 0x17
        /*000a*/ 	.short	(.L_11 - .L_10)
.L_10:
        /*000c*/ 	.word	0x00000000
        /*0010*/ 	.short	0x0002
        /*0012*/ 	.short	0x0010
        /*0014*/ 	.byte	0x00, 0xf0, 0x21, 0x00


	//----- nvinfo : EIATTR_KPARAM_INFO
	.align		4
.L_11:
        /*0018*/ 	.byte	0x04, 0x17
        /*001a*/ 	.short	(.L_13 - .L_12)
.L_12:
        /*001c*/ 	.word	0x00000000
        /*0020*/ 	.short	0x0001
        /*0022*/ 	.short	0x0008
        /*0024*/ 	.byte	0x00, 0xf0, 0x21, 0x00


	//----- nvinfo : EIATTR_KPARAM_INFO
	.align		4
.L_13:
        /*0028*/ 	.byte	0x04, 0x17
        /*002a*/ 	.short	(.L_15 - .L_14)
.L_14:
        /*002c*/ 	.word	0x00000000
        /*0030*/ 	.short	0x0000
        /*0032*/ 	.short	0x0000
        /*0034*/ 	.byte	0x00, 0xf0, 0x21, 0x00


	//----- nvinfo : EIATTR_SPARSE_MMA_MASK
	.align		4
.L_15:
        /*0038*/ 	.byte	0x03, 0x50
        /*003a*/ 	.short	0x0000


	//----- nvinfo : EIATTR_MAXREG_COUNT
	.align		4
        /*003c*/ 	.byte	0x03, 0x1b
        /*003e*/ 	.short	0x00ff


	//----- nvinfo : EIATTR_COOP_GROUP_MASK_REGIDS
	.align		4
        /*0040*/ 	.byte	0x04, 0x29
        /*0042*/ 	.short	(.L_17 - .L_16)


	//   ....[0]....
.L_16:
        /*0044*/ 	.word	0xffffffff


	//----- nvinfo : EIATTR_COOP_GROUP_INSTR_OFFSETS
	.align		4
.L_17:
        /*0048*/ 	.byte	0x04, 0x28
        /*004a*/ 	.short	(.L_19 - .L_18)


	//   ....[0]....
.L_18:
        /*004c*/ 	.word	0x00001580


	//----- nvinfo : EIATTR_EXIT_INSTR_OFFSETS
	.align		4
.L_19:
        /*0050*/ 	.byte	0x04, 0x1c
        /*0052*/ 	.short	(.L_21 - .L_20)


	//   ....[0]....
.L_20:
        /*0054*/ 	.word	0x000021c0


	//   ....[1]....
        /*0058*/ 	.word	0x00002210


	//----- nvinfo : EIATTR_MAX_THREADS
	.align		4
.L_21:
        /*005c*/ 	.byte	0x04, 0x05
        /*005e*/ 	.short	(.L_23 - .L_22)
.L_22:
        /*0060*/ 	.word	0x00000080
        /*0064*/ 	.word	0x00000001
        /*0068*/ 	.word	0x00000001


	//----- nvinfo : EIATTR_CBANK_PARAM_SIZE
	.align		4
.L_23:
        /*006c*/ 	.byte	0x03, 0x19
        /*006e*/ 	.short	0x0018


	//----- nvinfo : EIATTR_PARAM_CBANK
	.align		4
        /*0070*/ 	.byte	0x04, 0x0a
        /*0072*/ 	.short	(.L_25 - .L_24)
	.align		4
.L_24:
        /*0074*/ 	.word	index@(.nv.constant0.triton_mm)
        /*0078*/ 	.short	0x0210
        /*007a*/ 	.short	0x0018


	//----- nvinfo : EIATTR_SW_WAR
	.align		4
.L_25:
        /*007c*/ 	.byte	0x04, 0x36
        /*007e*/ 	.short	(.L_27 - .L_26)
.L_26:
        /*0080*/ 	.word	0x00000008
.L_27:


//--------------------- .nv.callgraph             --------------------------
	.section	.nv.callgraph,"",@"SHT_CUDA_CALLGRAPH"
	.align	4
	.sectionentsize	8
	.align		4
        /*0000*/ 	.word	0x00000000
	.align		4
        /*0004*/ 	.word	0xffffffff
	.align		4
        /*0008*/ 	.word	0x00000000
	.align		4
        /*000c*/ 	.word	0xfffffffe
	.align		4
        /*0010*/ 	.word	0x00000000
	.align		4
        /*0014*/ 	.word	0xfffffffd
	.align		4
        /*0018*/ 	.word	0x00000000
	.align		4
        /*001c*/ 	.word	0xfffffffc


//--------------------- .text.triton_mm           --------------------------
	.section	.text.triton_mm,"ax",@progbits
	.sectionflags	@"SHF_BARRIERS=1"
	.align	128
        .global         triton_mm
        .type           triton_mm,@function
        .size           triton_mm,(.L_x_2 - triton_mm)
        .other          triton_mm,@"STO_CUDA_ENTRY STV_DEFAULT"
triton_mm:
.text.triton_mm:
[----:B------:R-:W1:Y:S01]  /*0000*/  LDC R1, c[0x0][0x28] ;  /* 0x00000a00ff017b82 */ /* 0x000e620000000800 */
[----:B------:R-:W2:Y:S01]  /*0010*/  S2R R8, SR_CTAID.X ;  /* 0x0000000000087919 */ /* 0x000ea20000002500 */
[----:B------:R-:W-:-:S06]  /*0020*/  IMAD.MOV.U32 R2, RZ, RZ, -0x8 ;  /* 0xfffffff8ff027424 */ /* 0x000fcc00078e00ff */
[----:B------:R-:W3:Y:S01]  /*0030*/  S2UR UR4, SR_CgaCtaId ;  /* 0x00000000000479c3 */ /* 0x000ee20000008800 */
[----:B------:R-:W-:Y:S01]  /*0040*/  UMOV UR10, 0x400 ;  /* 0x00000400000a7882 */ /* 0x000fe20000000000 */
[----:B------:R-:W-:Y:S01]  /*0050*/  ULDC.64 UR14, c[0x0][0x208] ;  /* 0x00008200000e7ab9 */ /* 0x000fe20000000a00 */
[----:B------:R-:W-:Y:S01]  /*0060*/  IMAD.MOV.U32 R62, RZ, RZ, -0x80 ;  /* 0xffffff80ff3e7424 */ /* 0x000fe200078e00ff */
[----:B------:R-:W-:Y:S01]  /*0070*/  UMOV UR11, 0x3 ;  /* 0x00000003000b7882 */ /* 0x000fe20000000000 */
[----:B------:R-:W-:Y:S01]  /*0080*/  UMOV UR12, 0xffffffff ;  /* 0xffffffff000c7882 */ /* 0x000fe20000000000 */
[----:B------:R-:W-:Y:S01]  /*0090*/  UMOV UR5, URZ ;  /* 0x0000003f00057c82 */ /* 0x000fe20008000000 */
[----:B---3--:R-:W-:-:S03]  /*00a0*/  UPRMT UR10, UR4, 0x654, UR10 ;  /* 0x00000654040a7896 */ /* 0x008fc6000800000a */
[----:B------:R-:W-:Y:S01]  /*00b0*/  UMOV UR4, URZ ;  /* 0x0000003f00047c82 */ /* 0x000fe20008000000 */
[----:B--2---:R-:W-:-:S05]  /*00c0*/  IMAD.HI R0, R8, 0x2aaaaaab, RZ ;  /* 0x2aaaaaab08007827 */ /* 0x004fca00078e02ff */
[----:B------:R-:W-:-:S04]  /*00d0*/  SHF.R.U32.HI R3, RZ, 0x1f, R0 ;  /* 0x0000001fff037819 */ /* 0x000fc80000011600 */
[----:B------:R-:W-:-:S05]  /*00e0*/  LEA.HI.SX32 R11, R0, R3, 0x18 ;  /* 0x00000003000b7211 */ /* 0x000fca00078fc2ff */
[----:B------:R-:W-:-:S05]  /*00f0*/  IMAD R0, R11, R2, 0x40 ;  /* 0x000000400b007424 */ /* 0x000fca00078e0202 */
[----:B------:R-:W-:-:S04]  /*0100*/  VIMNMX R4, R0, 0x8, PT ;  /* 0x0000000800047848 */ /* 0x000fc80003fe0100 */
[-C--:B------:R-:W-:Y:S02]  /*0110*/  IABS R7, R4.reuse ;  /* 0x0000000400077213 */ /* 0x080fe40000000000 */
[----:B------:R-:W-:Y:S02]  /*0120*/  IABS R9, R4 ;  /* 0x0000000400097213 */ /* 0x000fe40000000000 */
[----:B------:R-:W2:Y:S03]  /*0130*/  I2F.RP R0, R7 ;  /* 0x0000000700007306 */ /* 0x000ea60000209400 */
[----:B------:R-:W-:-:S05]  /*0140*/  IMAD.MOV R9, RZ, RZ, -R9 ;  /* 0x000000ffff097224 */ /* 0x000fca00078e0a09 */
[----:B--2---:R-:W2:Y:S02]  /*0150*/  MUFU.RCP R0, R0 ;  /* 0x0000000000007308 */ /* 0x004ea40000001000 */
[----:B--2---:R-:W-:Y:S02]  /*0160*/  VIADD R2, R0, 0xffffffe ;  /* 0x0ffffffe00027836 */ /* 0x004fe40000000000 */
[----:B------:R-:W2:Y:S04]  /*0170*/  S2R R0, SR_TID.X ;  /* 0x0000000000007919 */ /* 0x000ea80000002100 */
[----:B------:R3:W4:Y:S02]  /*0180*/  F2I.FTZ.U32.TRUNC.NTZ R3, R2 ;  /* 0x0000000200037305 */ /* 0x000724000021f000 */
[----:B---3--:R-:W-:-:S02]  /*0190*/  IMAD.MOV.U32 R2, RZ, RZ, RZ ;  /* 0x000000ffff027224 */ /* 0x008fc400078e00ff */
[----:B----4-:R-:W-:-:S04]  /*01a0*/  IMAD.MOV R6, RZ, RZ, -R3 ;  /* 0x000000ffff067224 */ /* 0x010fc800078e0a03 */
[----:B------:R-:W-:Y:S01]  /*01b0*/  IMAD R5, R6, R7, RZ ;  /* 0x0000000706057224 */ /* 0x000fe200078e02ff */
[----:B------:R-:W-:-:S03]  /*01c0*/  IABS R6, R8 ;  /* 0x0000000800067213 */ /* 0x000fc60000000000 */
[----:B------:R-:W-:-:S04]  /*01d0*/  IMAD.HI.U32 R3, R3, R5, R2 ;  /* 0x0000000503037227 */ /* 0x000fc800078e0002 */
[----:B------:R-:W-:Y:S02]  /*01e0*/  IMAD R5, R11, -0x600, R8 ;  /* 0xfffffa000b057824 */ /* 0x000fe400078e0208 */
[----:B------:R-:W-:Y:S01]  /*01f0*/  IMAD.HI.U32 R2, R3, R6, RZ ;  /* 0x0000000603027227 */ /* 0x000fe200078e00ff */
[----:B--2---:R-:W-:Y:S02]  /*0200*/  SHF.R.U32.HI R12, RZ, 0x4, R0 ;  /* 0x00000004ff0c7819 */ /* 0x004fe40000011600 */
[----:B------:R-:W-:Y:S01]  /*0210*/  IABS R10, R5 ;  /* 0x00000005000a7213 */ /* 0x000fe20000000000 */
[----:B------:R-:W-:Y:S01]  /*0220*/  IMAD R2, R2, R9, R6 ;  /* 0x0000000902027224 */ /* 0x000fe200078e0206 */
[----:B------:R-:W-:Y:S02]  /*0230*/  LOP3.LUT R5, R5, R4, RZ, 0x3c, !PT ;  /* 0x0000000405057212 */ /* 0x000fe400078e3cff */
[----:B------:R-:W-:Y:S01]  /*0240*/  SGXT.U32 R12, R12, 0x3 ;  /* 0x000000030c0c781a */ /* 0x000fe20000000000 */
[----:B------:R-:W-:Y:S01]  /*0250*/  IMAD.HI.U32 R3, R3, R10, RZ ;  /* 0x0000000a03037227 */ /* 0x000fe200078e00ff */
[----:B------:R-:W-:-:S02]  /*0260*/  ISETP.GT.U32.AND P1, PT, R7, R2, PT ;  /* 0x000000020700720c */ /* 0x000fc40003f24070 */
[----:B------:R-:W-:Y:S01]  /*0270*/  ISETP.GE.AND P2, PT, R5, RZ, PT ;  /* 0x000000ff0500720c */ /* 0x000fe20003f46270 */
[----:B------:R-:W-:Y:S01]  /*0280*/  IMAD R6, R3, R9, R10 ;  /* 0x0000000903067224 */ /* 0x000fe200078e020a */
[----:B------:R-:W-:Y:S02]  /*0290*/  SHF.R.U32.HI R5, RZ, 0x4, R0 ;  /* 0x00000004ff057819 */ /* 0x000fe40000011600 */
[C---:B------:R-:W-:Y:S02]  /*02a0*/  LOP3.LUT R9, R12.reuse, 0x28, RZ, 0xfc, !PT ;  /* 0x000000280c097812 */ /* 0x040fe400078efcff */
[----:B------:R-:W-:Y:S02]  /*02b0*/  ISETP.GT.U32.AND P0, PT, R7, R6, PT ;  /* 0x000000060700720c */ /* 0x000fe40003f04070 */
[----:B------:R-:W-:Y:S02]  /*02c0*/  LOP3.LUT R5, R5, R0, RZ, 0x3c, !PT ;  /* 0x0000000005057212 */ /* 0x000fe400078e3cff */
[----:B------:R-:W-:Y:S01]  /*02d0*/  LOP3.LUT R13, R12, 0x38, RZ, 0xfc, !PT ;  /* 0x000000380c0d7812 */ /* 0x000fe200078efcff */
[----:B------:R-:W-:Y:S01]  /*02e0*/  @!P1 IMAD.IADD R2, R2, 0x1, -R7 ;  /* 0x0000000102029824 */ /* 0x000fe200078e0a07 */
[----:B------:R-:W-:Y:S01]  /*02f0*/  ISETP.GE.AND P1, PT, R8, RZ, PT ;  /* 0x000000ff0800720c */ /* 0x000fe20003f26270 */
[----:B------:R-:W-:Y:S01]  /*0300*/  IMAD.SHL.U32 R10, R5, 0x8, RZ ;  /* 0x00000008050a7824 */ /* 0x000fe200078e00ff */
[----:B------:R-:W-:-:S02]  /*0310*/  LOP3.LUT R5, R12, 0x8, RZ, 0xfc, !PT ;  /* 0x000000080c057812 */ /* 0x000fc400078efcff */
[----:B------:R-:W-:Y:S02]  /*0320*/  ISETP.GT.U32.AND P4, PT, R7, R2, PT ;  /* 0x000000020700720c */ /* 0x000fe40003f84070 */
[----:B------:R-:W-:Y:S01]  /*0330*/  LOP3.LUT R14, R10, 0x38, RZ, 0xc0, !PT ;  /* 0x000000380a0e7812 */ /* 0x000fe200078ec0ff */
[--C-:B------:R-:W-:Y:S01]  /*0340*/  @!P0 IMAD.IADD R6, R6, 0x1, -R7.reuse ;  /* 0x0000000106068824 */ /* 0x100fe200078e0a07 */
[----:B------:R-:W-:Y:S01]  /*0350*/  LOP3.LUT R8, R12, 0x20, RZ, 0xfc, !PT ;  /* 0x000000200c087812 */ /* 0x000fe200078efcff */
[----:B------:R-:W-:Y:S01]  /*0360*/  @!P0 VIADD R3, R3, 0x1 ;  /* 0x0000000103038836 */ /* 0x000fe20000000000 */
[----:B------:R-:W-:Y:S01]  /*0370*/  ISETP.NE.AND P0, PT, R4, RZ, PT ;  /* 0x000000ff0400720c */ /* 0x000fe20003f05270 */
[--C-:B------:R-:W-:Y:S01]  /*0380*/  IMAD R15, R5, 0x40, R14.reuse ;  /* 0x00000040050f7824 */ /* 0x100fe200078e020e */
[----:B------:R-:W-:Y:S01]  /*0390*/  ISETP.GE.U32.AND P3, PT, R6, R7, PT ;  /* 0x000000070600720c */ /* 0x000fe20003f66070 */
[----:B------:R-:W-:Y:S01]  /*03a0*/  IMAD.SHL.U32 R6, R0, 0x200, RZ ;  /* 0x0000020000067824 */ /* 0x000fe200078e00ff */
[----:B------:R-:W-:Y:S01]  /*03b0*/  LOP3.LUT R10, R12, 0x30, RZ, 0xfc, !PT ;  /* 0x000000300c0a7812 */ /* 0x000fe200078efcff */
[----:B------:R-:W-:Y:S01]  /*03c0*/  IMAD R19, R8, 0x40, R14 ;  /* 0x0000004008137824 */ /* 0x000fe200078e020e */
[----:B------:R-:W-:Y:S01]  /*03d0*/  SHF.R.U32.HI R86, RZ, 0x5, R0 ;  /* 0x00000005ff567819 */ /* 0x000fe20000011600 */
[----:B------:R-:W-:Y:S01]  /*03e0*/  @!P4 IMAD.IADD R2, R2, 0x1, -R7 ;  /* 0x000000010202c824 */ /* 0x000fe200078e0a07 */
[----:B------:R-:W-:Y:S01]  /*03f0*/  LOP3.LUT R22, R6, 0x1000, RZ, 0xc0, !PT ;  /* 0x0000100006167812 */ /* 0x000fe200078ec0ff */
[----:B------:R-:W-:Y:S01]  /*0400*/  IMAD R9, R9, 0x40, R14 ;  /* 0x0000004009097824 */ /* 0x000fe200078e020e */
[C---:B------:R-:W-:Y:S01]  /*0410*/  LOP3.LUT R6, R12.reuse, 0x10, RZ, 0xfc, !PT ;  /* 0x000000100c067812 */ /* 0x040fe200078efcff */
[----:B------:R-:W-:Y:S01]  /*0420*/  @!P1 IMAD.MOV R2, RZ, RZ, -R2 ;  /* 0x000000ffff029224 */ /* 0x000fe200078e0a02 */
[----:B------:R-:W-:Y:S01]  /*0430*/  LOP3.LUT R7, R12, 0x18, RZ, 0xfc, !PT ;  /* 0x000000180c077812 */ /* 0x000fe200078efcff */
[----:B------:R-:W-:Y:S01]  /*0440*/  IMAD R21, R10, 0x40, R14 ;  /* 0x000000400a157824 */ /* 0x000fe200078e020e */
[----:B------:R-:W-:Y:S01]  /*0450*/  LOP3.LUT R8, R9, R22, RZ, 0xfc, !PT ;  /* 0x0000001609087212 */ /* 0x000fe200078efcff */
[----:B------:R-:W-:-:S02]  /*0460*/  @P3 VIADD R3, R3, 0x1 ;  /* 0x0000000103033836 */ /* 0x000fc40000000000 */
[--C-:B------:R-:W-:Y:S01]  /*0470*/  IMAD R17, R6, 0x40, R14.reuse ;  /* 0x0000004006117824 */ /* 0x100fe200078e020e */
[----:B------:R-:W-:Y:S01]  /*0480*/  LOP3.LUT R9, R21, R22, RZ, 0xfc, !PT ;  /* 0x0000001615097212 */ /* 0x000fe200078efcff */
[----:B------:R-:W-:Y:S01]  /*0490*/  IMAD.MOV.U32 R6, RZ, RZ, R3 ;  /* 0x000000ffff067224 */ /* 0x000fe200078e0003 */
[----:B------:R-:W-:Y:S01]  /*04a0*/  LOP3.LUT R3, RZ, R4, RZ, 0x33, !PT ;  /* 0x00000004ff037212 */ /* 0x000fe200078e33ff */
[----:B------:R-:W-:Y:S01]  /*04b0*/  IMAD R7, R7, 0x40, R14 ;  /* 0x0000004007077824 */ /* 0x000fe200078e020e */
[----:B------:R-:W-:Y:S01]  /*04c0*/  LOP3.LUT R4, R15, R22, RZ, 0xfc, !PT ;  /* 0x000000160f047212 */ /* 0x000fe200078efcff */
[----:B------:R-:W-:Y:S01]  /*04d0*/  @!P2 IMAD.MOV R6, RZ, RZ, -R6 ;  /* 0x000000ffff06a224 */ /* 0x000fe200078e0a06 */
[----:B------:R-:W-:Y:S01]  /*04e0*/  LEA R87, R8, UR10, 0x1 ;  /* 0x0000000a08577c11 */ /* 0x000fe2000f8e08ff */
[--C-:B------:R-:W-:Y:S01]  /*04f0*/  IMAD R5, R12, 0x40, R14.reuse ;  /* 0x000000400c057824 */ /* 0x100fe200078e020e */
[----:B------:R-:W-:Y:S01]  /*0500*/  LEA R65, R4, UR10, 0x1 ;  /* 0x0000000a04417c11 */ /* 0x000fe2000f8e08ff */
[----:B------:R-:W-:Y:S01]  /*0510*/  IMAD R23, R13, 0x40, R14 ;  /* 0x000000400d177824 */ /* 0x000fe200078e020e */
[----:B------:R-:W-:-:S02]  /*0520*/  SEL R6, R3, R6, !P0 ;  /* 0x0000000603067207 */ /* 0x000fc40004000000 */
[----:B------:R-:W-:Y:S02]  /*0530*/  SEL R14, R3, R2, !P0 ;  /* 0x00000002030e7207 */ /* 0x000fe40004000000 */
[-C--:B------:R-:W-:Y:S01]  /*0540*/  LOP3.LUT R3, R5, R22.reuse, RZ, 0xfc, !PT ;  /* 0x0000001605037212 */ /* 0x080fe200078efcff */
[----:B------:R-:W-:Y:S01]  /*0550*/  IMAD.SHL.U32 R2, R6, 0x40, RZ ;  /* 0x0000004006027824 */ /* 0x000fe200078e00ff */
[-C--:B------:R-:W-:Y:S01]  /*0560*/  LOP3.LUT R6, R7, R22.reuse, RZ, 0xfc, !PT ;  /* 0x0000001607067212 */ /* 0x080fe200078efcff */
[----:B------:R-:W-:Y:S01]  /*0570*/  IMAD R33, R11, 0x8, R14 ;  /* 0x000000080b217824 */ /* 0x000fe200078e020e */
[----:B------:R-:W-:Y:S02]  /*0580*/  LOP3.LUT R5, R17, R22, RZ, 0xfc, !PT ;  /* 0x0000001611057212 */ /* 0x000fe400078efcff */
[----:B------:R-:W-:Y:S02]  /*0590*/  LOP3.LUT R15, R2, R12, RZ, 0xfc, !PT ;  /* 0x0000000c020f7212 */ /* 0x000fe400078efcff */
[----:B------:R-:W-:-:S02]  /*05a0*/  LOP3.LUT R16, R2, 0x8, R12, 0xfe, !PT ;  /* 0x0000000802107812 */ /* 0x000fc400078efe0c */
[-C--:B------:R-:W-:Y:S01]  /*05b0*/  LOP3.LUT R7, R19, R22.reuse, RZ, 0xfc, !PT ;  /* 0x0000001613077212 */ /* 0x080fe200078efcff */
[----:B------:R-:W-:Y:S01]  /*05c0*/  IMAD.HI R13, R15, 0x2aaaaaab, RZ ;  /* 0x2aaaaaab0f0d7827 */ /* 0x000fe200078e02ff */
[----:B------:R-:W-:Y:S02]  /*05d0*/  LOP3.LUT R17, R2, 0x10, R12, 0xfe, !PT ;  /* 0x0000001002117812 */ /* 0x000fe400078efe0c */
[----:B------:R-:W-:Y:S01]  /*05e0*/  LOP3.LUT R10, R23, R22, RZ, 0xfc, !PT ;  /* 0x00000016170a7212 */ /* 0x000fe200078efcff */
[----:B------:R-:W-:Y:S01]  /*05f0*/  IMAD.HI R19, R16, 0x2aaaaaab, RZ ;  /* 0x2aaaaaab10137827 */ /* 0x000fe200078e02ff */
[----:B------:R-:W-:Y:S02]  /*0600*/  SHF.R.U32.HI R18, RZ, 0x1f, R13 ;  /* 0x0000001fff127819 */ /* 0x000fe4000001160d */
[----:B------:R-:W-:Y:S01]  /*0610*/  LOP3.LUT R14, R2, 0x18, R12, 0xfe, !PT ;  /* 0x00000018020e7812 */ /* 0x000fe200078efe0c */
[----:B------:R-:W-:Y:S01]  /*0620*/  IMAD.HI R21, R17, 0x2aaaaaab, RZ ;  /* 0x2aaaaaab11157827 */ /* 0x000fe200078e02ff */
[----:B------:R-:W-:-:S02]  /*0630*/  SHF.R.U32.HI R20, RZ, 0x1f, R19 ;  /* 0x0000001fff147819 */ /* 0x000fc40000011613 */
[----:B------:R-:W-:Y:S01]  /*0640*/  LEA.HI R24, R13, R18, RZ, 0x15 ;  /* 0x000000120d187211 */ /* 0x000fe200078fa8ff */
[----:B------:R-:W-:Y:S01]  /*0650*/  IMAD.HI R11, R14, 0x2aaaaaab, RZ ;  /* 0x2aaaaaab0e0b7827 */ /* 0x000fe200078e02ff */
[----:B------:R-:W-:Y:S02]  /*0660*/  LEA.HI R23, R19, R20, RZ, 0x15 ;  /* 0x0000001413177211 */ /* 0x000fe400078fa8ff */
[----:B------:R-:W-:Y:S02]  /*0670*/  SHF.R.U32.HI R20, RZ, 0x1f, R21 ;  /* 0x0000001fff147819 */ /* 0x000fe40000011615 */
[----:B------:R-:W-:Y:S02]  /*0680*/  LOP3.LUT R18, R2, 0x20, R12, 0xfe, !PT ;  /* 0x0000002002127812 */ /* 0x000fe400078efe0c */
[----:B------:R-:W-:Y:S02]  /*0690*/  LEA.HI R28, R21, R20, RZ, 0x15 ;  /* 0x00000014151c7211 */ /* 0x000fe400078fa8ff */
[----:B------:R-:W-:Y:S01]  /*06a0*/  LOP3.LUT R20, R2, 0x30, R12, 0xfe, !PT ;  /* 0x0000003002147812 */ /* 0x000fe200078efe0c */
[----:B------:R-:W-:Y:S01]  /*06b0*/  IMAD.HI R13, R18, 0x2aaaaaab, RZ ;  /* 0x2aaaaaab120d7827 */ /* 0x000fe200078e02ff */
[----:B------:R-:W-:-:S02]  /*06c0*/  LOP3.LUT R21, R2, 0x38, R12, 0xfe, !PT ;  /* 0x0000003802157812 */ /* 0x000fc400078efe0c */
[----:B------:R-:W-:Y:S01]  /*06d0*/  SHF.R.U32.HI R22, RZ, 0x1f, R11 ;  /* 0x0000001fff167819 */ /* 0x000fe2000001160b */
[----:B------:R-:W-:Y:S01]  /*06e0*/  IMAD.HI R29, R20, 0x2aaaaaab, RZ ;  /* 0x2aaaaaab141d7827 */ /* 0x000fe200078e02ff */
[----:B------:R-:W-:Y:S02]  /*06f0*/  SHF.R.U32.HI R26, RZ, 0x1f, R13 ;  /* 0x0000001fff1a7819 */ /* 0x000fe4000001160d */
[----:B------:R-:W-:Y:S01]  /*0700*/  LOP3.LUT R19, R2, 0x28, R12, 0xfe, !PT ;  /* 0x0000002802137812 */ /* 0x000fe200078efe0c */
[----:B------:R-:W-:Y:S01]  /*0710*/  IMAD.HI R32, R21, 0x2aaaaaab, RZ ;  /* 0x2aaaaaab15207827 */ /* 0x000fe200078e02ff */
[----:B------:R-:W-:Y:S02]  /*0720*/  LEA.HI R25, R11, R22, RZ, 0x15 ;  /* 0x000000160b197211 */ /* 0x000fe400078fa8ff */
[----:B------:R-:W-:Y:S01]  /*0730*/  LEA.HI R31, R13, R26, RZ, 0x15 ;  /* 0x0000001a0d1f7211 */ /* 0x000fe200078fa8ff */
[----:B------:R-:W-:Y:S01]  /*0740*/  IMAD.SHL.U32 R11, R33, 0x40, RZ ;  /* 0x00000040210b7824 */ /* 0x000fe200078e00ff */
[----:B------:R-:W-:Y:S01]  /*0750*/  SHF.R.U32.HI R22, RZ, 0x1f, R29 ;  /* 0x0000001fff167819 */ /* 0x000fe2000001161d */
[----:B------:R-:W-:Y:S01]  /*0760*/  IMAD.HI R27, R19, 0x2aaaaaab, RZ ;  /* 0x2aaaaaab131b7827 */ /* 0x000fe200078e02ff */
[----:B------:R-:W-:-:S02]  /*0770*/  SHF.R.U32.HI R13, RZ, 0x1f, R32 ;  /* 0x0000001fff0d7819 */ /* 0x000fc40000011620 */
[----:B------:R-:W-:Y:S01]  /*0780*/  SHF.R.S32.HI R26, RZ, 0x19, R33 ;  /* 0x00000019ff1a7819 */ /* 0x000fe20000011421 */
[----:B------:R-:W-:Y:S01]  /*0790*/  IMAD R31, R31, -0x3000, R18 ;  /* 0xffffd0001f1f7824 */ /* 0x000fe200078e0212 */
[----:B------:R-:W-:Y:S01]  /*07a0*/  LEA.HI R33, R29, R22, RZ, 0x15 ;  /* 0x000000161d217211 */ /* 0x000fe200078fa8ff */
[----:B------:R-:W-:Y:S01]  /*07b0*/  IMAD R29, R25, -0x3000, R14 ;  /* 0xffffd000191d7824 */ /* 0x000fe200078e020e */
[----:B------:R-:W-:Y:S01]  /*07c0*/  LEA.HI R32, R32, R13, RZ, 0x15 ;  /* 0x0000000d20207211 */ /* 0x000fe200078fa8ff */
[----:B------:R-:W-:Y:S01]  /*07d0*/  IMAD R28, R28, -0x3000, R17 ;  /* 0xffffd0001c1c7824 */ /* 0x000fe200078e0211 */
[----:B------:R-:W-:Y:S01]  /*07e0*/  SGXT R22, R26, 0x1 ;  /* 0x000000011a16781a */ /* 0x000fe20000000200 */
[----:B------:R-:W-:Y:S01]  /*07f0*/  IMAD R26, R24, -0x3000, R15 ;  /* 0xffffd000181a7824 */ /* 0x000fe200078e020f */
[----:B------:R-:W-:Y:S01]  /*0800*/  LOP3.LUT R13, R11, R12, RZ, 0xfc, !PT ;  /* 0x0000000c0b0d7212 */ /* 0x000fe200078efcff */
[----:B------:R-:W-:Y:S01]  /*0810*/  IMAD R35, R32, -0x3000, R21 ;  /* 0xffffd00020237824 */ /* 0x000fe200078e0215 */
[----:B------:R-:W-:Y:S01]  /*0820*/  SHF.R.U32.HI R30, RZ, 0x1f, R27 ;  /* 0x0000001fff1e7819 */ /* 0x000fe2000001161b */
[----:B------:R-:W-:Y:S01]  /*0830*/  IMAD R34, R33, -0x3000, R20 ;  /* 0xffffd00021227824 */ /* 0x000fe200078e0214 */
[----:B------:R-:W-:Y:S01]  /*0840*/  LEA.HI R15, R22, R13, RZ, 0xc ;  /* 0x0000000d160f7211 */ /* 0x000fe200078f60ff */
[----:B------:R-:W2:Y:S01]  /*0850*/  LDC.64 R32, c[0x0][0x218] ;  /* 0x00008600ff207b82 */ /* 0x000ea20000000a00 */
[----:B------:R-:W-:Y:S01]  /*0860*/  LEA.HI R30, R27, R30, RZ, 0x15 ;  /* 0x0000001e1b1e7211 */ /* 0x000fe200078fa8ff */
[----:B------:R-:W-:Y:S01]  /*0870*/  IMAD R27, R23, -0x3000, R16 ;  /* 0xffffd000171b7824 */ /* 0x000fe200078e0210 */
[----:B------:R-:W-:-:S02]  /*0880*/  LOP3.LUT R16, R15, 0x3ff000, RZ, 0xc0, !PT ;  /* 0x003ff0000f107812 */ /* 0x000fc400078ec0ff */
[----:B------:R-:W-:Y:S01]  /*0890*/  LOP3.LUT R14, R11, 0x8, R12, 0xfe, !PT ;  /* 0x000000080b0e7812 */ /* 0x000fe200078efe0c */
[----:B------:R-:W-:Y:S01]  /*08a0*/  IMAD R30, R30, -0x3000, R19 ;  /* 0xffffd0001e1e7824 */ /* 0x000fe200078e0213 */
[----:B------:R-:W-:Y:S01]  /*08b0*/  LOP3.LUT R15, R11, 0x18, R12, 0xfe, !PT ;  /* 0x000000180b0f7812 */ /* 0x000fe200078efe0c */
[----:B------:R-:W-:Y:S01]  /*08c0*/  IMAD.IADD R18, R13, 0x1, -R16 ;  /* 0x000000010d127824 */ /* 0x000fe200078e0a10 */
[----:B------:R-:W-:Y:S02]  /*08d0*/  LOP3.LUT R16, R11, 0x20, R12, 0xfe, !PT ;  /* 0x000000200b107812 */ /* 0x000fe400078efe0c */
[----:B------:R-:W-:Y:S02]  /*08e0*/  LOP3.LUT R13, R11, 0x10, R12, 0xfe, !PT ;  /* 0x000000100b0d7812 */ /* 0x000fe400078efe0c */
[C---:B------:R-:W-:Y:S02]  /*08f0*/  LEA.HI R17, R22.reuse, R14, RZ, 0xc ;  /* 0x0000000e16117211 */ /* 0x040fe400078f60ff */
[----:B------:R-:W-:-:S02]  /*0900*/  LEA.HI R21, R22, R15, RZ, 0xc ;  /* 0x0000000f16157211 */ /* 0x000fc400078f60ff */
[C---:B------:R-:W-:Y:S02]  /*0910*/  LEA.HI R23, R22.reuse, R16, RZ, 0xc ;  /* 0x0000001016177211 */ /* 0x040fe400078f60ff */
[----:B------:R-:W-:Y:S02]  /*0920*/  LEA.HI R19, R22, R13, RZ, 0xc ;  /* 0x0000000d16137211 */ /* 0x000fe400078f60ff */
[----:B------:R-:W-:Y:S02]  /*0930*/  LOP3.LUT R17, R17, 0x3ff000, RZ, 0xc0, !PT ;  /* 0x003ff00011117812 */ /* 0x000fe400078ec0ff */
[----:B------:R-:W-:Y:S02]  /*0940*/  LOP3.LUT R24, R21, 0x3ff000, RZ, 0xc0, !PT ;  /* 0x003ff00015187812 */ /* 0x000fe400078ec0ff */
[----:B------:R-:W-:Y:S02]  /*0950*/  LOP3.LUT R23, R23, 0x3ff000, RZ, 0xc0, !PT ;  /* 0x003ff00017177812 */ /* 0x000fe400078ec0ff */
[----:B------:R-:W-:Y:S01]  /*0960*/  LOP3.LUT R20, R19, 0x3ff000, RZ, 0xc0, !PT ;  /* 0x003ff00013147812 */ /* 0x000fe200078ec0ff */
[----:B------:R-:W-:Y:S01]  /*0970*/  IMAD.IADD R19, R14, 0x1, -R17 ;  /* 0x000000010e137824 */ /* 0x000fe200078e0a11 */
[----:B------:R-:W-:Y:S01]  /*0980*/  LOP3.LUT R17, R11, 0x28, R12, 0xfe, !PT ;  /* 0x000000280b117812 */ /* 0x000fe200078efe0c */
[----:B------:R-:W-:Y:S01]  /*0990*/  IMAD.IADD R24, R15, 0x1, -R24 ;  /* 0x000000010f187824 */ /* 0x000fe200078e0a18 */
[----:B------:R-:W-:Y:S01]  /*09a0*/  LEA R63, R3, UR10, 0x1 ;  /* 0x0000000a033f7c11 */ /* 0x000fe2000f8e08ff */
[----:B------:R-:W3:Y:S01]  /*09b0*/  LDC.64 R14, c[0x0][0x210] ;  /* 0x00008400ff0e7b82 */ /* 0x000ee20000000a00 */
[----:B------:R-:W-:Y:S01]  /*09c0*/  IMAD.IADD R23, R16, 0x1, -R23 ;  /* 0x0000000110177824 */ /* 0x000fe200078e0a17 */
[----:B------:R-:W-:Y:S01]  /*09d0*/  LOP3.LUT R16, R11, 0x30, R12, 0xfe, !PT ;  /* 0x000000300b107812 */ /* 0x000fe200078efe0c */
[----:B------:R-:W-:Y:S01]  /*09e0*/  IMAD.IADD R20, R13, 0x1, -R20 ;  /* 0x000000010d147824 */ /* 0x000fe200078e0a14 */
[----:B------:R-:W-:-:S02]  /*09f0*/  LOP3.LUT R12, R11, 0x38, R12, 0xfe, !PT ;  /* 0x000000380b0c7812 */ /* 0x000fc400078efe0c */
[C---:B------:R-:W-:Y:S02]  /*0a00*/  LEA.HI R13, R22.reuse, R17, RZ, 0xc ;  /* 0x00000011160d7211 */ /* 0x040fe400078f60ff */
[C---:B------:R-:W-:Y:S02]  /*0a10*/  LEA.HI R21, R22.reuse, R16, RZ, 0xc ;  /* 0x0000001016157211 */ /* 0x040fe400078f60ff */
[----:B------:R-:W-:Y:S02]  /*0a20*/  LEA.HI R25, R22, R12, RZ, 0xc ;  /* 0x0000000c16197211 */ /* 0x000fe400078f60ff */
[----:B------:R-:W-:Y:S01]  /*0a30*/  LOP3.LUT R22, R13, 0x3ff000, RZ, 0xc0, !PT ;  /* 0x003ff0000d167812 */ /* 0x000fe200078ec0ff */
[----:B------:R-:W-:Y:S01]  /*0a40*/  IMAD.SHL.U32 R13, R0, 0x8, RZ ;  /* 0x00000008000d7824 */ /* 0x000fe200078e00ff */
[----:B------:R-:W-:Y:S02]  /*0a50*/  LOP3.LUT R21, R21, 0x3ff000, RZ, 0xc0, !PT ;  /* 0x003ff00015157812 */ /* 0x000fe400078ec0ff */
[----:B------:R-:W-:Y:S01]  /*0a60*/  LOP3.LUT R25, R25, 0x3ff000, RZ, 0xc0, !PT ;  /* 0x003ff00019197812 */ /* 0x000fe200078ec0ff */
[----:B------:R-:W-:Y:S01]  /*0a70*/  IMAD.IADD R22, R17, 0x1, -R22 ;  /* 0x0000000111167824 */ /* 0x000fe200078e0a16 */
[----:B------:R-:W-:Y:S01]  /*0a80*/  LOP3.LUT R17, R13, 0x78, RZ, 0xc0, !PT ;  /* 0x000000780d117812 */ /* 0x000fe200078ec0ff */
[----:B------:R-:W-:Y:S01]  /*0a90*/  IMAD.IADD R21, R16, 0x1, -R21 ;  /* 0x0000000110157824 */ /* 0x000fe200078e0a15 */
[----:B------:R-:W-:Y:S01]  /*0aa0*/  LEA R67, R5, UR10, 0x1 ;  /* 0x0000000a05437c11 */ /* 0x000fe2000f8e08ff */
[----:B------:R-:W-:Y:S01]  /*0ab0*/  IMAD.IADD R25, R12, 0x1, -R25 ;  /* 0x000000010c197824 */ /* 0x000fe200078e0a19 */
[----:B------:R-:W-:Y:S01]  /*0ac0*/  LEA R69, R6, UR10, 0x1 ;  /* 0x0000000a06457c11 */ /* 0x000fe2000f8e08ff */
[--C-:B------:R-:W-:Y:S01]  /*0ad0*/  IMAD R55, R18, 0xc00, R17.reuse ;  /* 0x00000c0012377824 */ /* 0x100fe200078e0211 */
[----:B------:R-:W-:Y:S01]  /*0ae0*/  LEA R85, R7, UR10, 0x1 ;  /* 0x0000000a07557c11 */ /* 0x000fe2000f8e08ff */
[--C-:B------:R-:W-:Y:S01]  /*0af0*/  IMAD R19, R19, 0xc00, R17.reuse ;  /* 0x00000c0013137824 */ /* 0x100fe200078e0211 */
[----:B------:R-:W-:Y:S01]  /*0b00*/  LEA R89, R9, UR10, 0x1 ;  /* 0x0000000a09597c11 */ /* 0x000fe2000f8e08ff */
[--C-:B------:R-:W-:Y:S01]  /*0b10*/  IMAD R51, R20, 0xc00, R17.reuse ;  /* 0x00000c0014337824 */ /* 0x100fe200078e0211 */
[----:B------:R-:W-:Y:S01]  /*0b20*/  LEA R91, R10, UR10, 0x1 ;  /* 0x0000000a0a5b7c11 */ /* 0x000fe2000f8e08ff */
[----:B------:R-:W-:-:S02]  /*0b30*/  IMAD R49, R24, 0xc00, R17 ;  /* 0x00000c0018317824 */ /* 0x000fc400078e0211 */
[----:B------:R-:W-:Y:S02]  /*0b40*/  IMAD R23, R23, 0xc00, R17 ;  /* 0x00000c0017177824 */ /* 0x000fe400078e0211 */
[----:B---3--:R-:W-:-:S04]  /*0b50*/  IMAD.WIDE R54, R55, 0x2, R14 ;  /* 0x0000000237367825 */ /* 0x008fc800078e020e */
[----:B------:R-:W-:Y:S01]  /*0b60*/  IMAD R45, R22, 0xc00, R17 ;  /* 0x00000c00162d7824 */ /* 0x000fe200078e0211 */
[----:B------:R-:W-:Y:S01]  /*0b70*/  @!PT LDS RZ, [RZ] ;  /* 0x00000000fffff984 */ /* 0x000fe20000000800 */
[----:B------:R-:W-:Y:S01]  /*0b80*/  @!PT LDS RZ, [RZ] ;  /* 0x00000000fffff984 */ /* 0x000fe20000000800 */
[----:B------:R-:W-:Y:S01]  /*0b90*/  @!PT LDS RZ, [RZ] ;  /* 0x00000000fffff984 */ /* 0x000fe20000000800 */
[----:B------:R-:W-:Y:S01]  /*0ba0*/  LDGSTS.E.BYPASS.128 [R63], desc[UR14][R54.64] ;  /* 0x00000000363f7fae */ /* 0x000fe2000b901c4e */
[----:B------:R-:W-:Y:S01]  /*0bb0*/  IMAD.WIDE R52, R19, 0x2, R14 ;  /* 0x0000000213347825 */ /* 0x000fe200078e020e */
[----:B------:R-:W-:-:S03]  /*0bc0*/  IADD3 R12, P0, R54, 0x400, RZ ;  /* 0x00000400360c7810 */ /* 0x000fc60007f1e0ff */
[----:B------:R-:W-:Y:S01]  /*0bd0*/  IMAD R21, R21, 0xc00, R17 ;  /* 0x00000c0015157824 */ /* 0x000fe200078e0211 */
[----:B------:R-:W-:Y:S01]  /*0be0*/  LDGSTS.E.BYPASS.128 [R65], desc[UR14][R52.64] ;  /* 0x0000000034417fae */ /* 0x000fe2000b901c4e */
[----:B------:R-:W-:-:S04]  /*0bf0*/  IMAD.WIDE R50, R51, 0x2, R14 ;  /* 0x0000000233327825 */ /* 0x000fc800078e020e */
[----:B------:R-:W-:Y:S01]  /*0c00*/  IMAD R25, R25, 0xc00, R17 ;  /* 0x00000c0019197824 */ /* 0x000fe200078e0211 */
[----:B------:R-:W-:Y:S01]  /*0c10*/  LDGSTS.E.BYPASS.128 [R67], desc[UR14][R50.64] ;  /* 0x0000000032437fae */ /* 0x000fe2000b901c4e */
[----:B------:R-:W-:-:S04]  /*0c20*/  IMAD.WIDE R48, R49, 0x2, R14 ;  /* 0x0000000231307825 */ /* 0x000fc800078e020e */
[----:B------:R-:W-:Y:S01]  /*0c30*/  IMAD.WIDE R46, R23, 0x2, R14 ;  /* 0x00000002172e7825 */ /* 0x000fe200078e020e */
[----:B------:R-:W-:Y:S03]  /*0c40*/  LDGSTS.E.BYPASS.128 [R69], desc[UR14][R48.64] ;  /* 0x0000000030457fae */ /* 0x000fe6000b901c4e */
[----:B------:R-:W-:Y:S01]  /*0c50*/  IMAD R39, R26, 0xc00, R17 ;  /* 0x00000c001a277824 */ /* 0x000fe200078e0211 */
[----:B------:R-:W-:Y:S01]  /*0c60*/  LDGSTS.E.BYPASS.128 [R85], desc[UR14][R46.64] ;  /* 0x000000002e557fae */ /* 0x000fe2000b901c4e */
[----:B------:R-:W-:-:S04]  /*0c70*/  IMAD.WIDE R44, R45, 0x2, R14 ;  /* 0x000000022d2c7825 */ /* 0x000fc800078e020e */
[----:B------:R-:W-:Y:S01]  /*0c80*/  IMAD R27, R27, 0xc00, R17 ;  /* 0x00000c001b1b7824 */ /* 0x000fe200078e0211 */
[----:B------:R-:W-:Y:S01]  /*0c90*/  LDGSTS.E.BYPASS.128 [R87], desc[UR14][R44.64] ;  /* 0x000000002c577fae */ /* 0x000fe2000b901c4e */
[----:B------:R-:W-:-:S04]  /*0ca0*/  IMAD.WIDE R40, R21, 0x2, R14 ;  /* 0x0000000215287825 */ /* 0x000fc800078e020e */
[----:B------:R-:W-:Y:S01]  /*0cb0*/  IMAD R57, R28, 0xc00, R17 ;  /* 0x00000c001c397824 */ /* 0x000fe200078e0211 */
[----:B------:R-:W-:Y:S01]  /*0cc0*/  LDGSTS.E.BYPASS.128 [R89], desc[UR14][R40.64] ;  /* 0x0000000028597fae */ /* 0x000fe2000b901c4e */
[----:B------:R-:W-:Y:S01]  /*0cd0*/  IMAD.WIDE R42, R25, 0x2, R14 ;  /* 0x00000002192a7825 */ /* 0x000fe200078e020e */
[----:B------:R-:W-:-:S03]  /*0ce0*/  IADD3 R14, P1, R52, 0x400, RZ ;  /* 0x00000400340e7810 */ /* 0x000fc60007f3e0ff */
[--C-:B------:R-:W-:Y:S01]  /*0cf0*/  IMAD R29, R29, 0xc00, R17.reuse ;  /* 0x00000c001d1d7824 */ /* 0x100fe200078e0211 */
[----:B------:R-:W-:Y:S01]  /*0d00*/  LDGSTS.E.BYPASS.128 [R91], desc[UR14][R42.64] ;  /* 0x000000002a5b7fae */ /* 0x000fe2000b901c4e */
[--C-:B------:R-:W-:Y:S02]  /*0d10*/  IMAD R31, R31, 0xc00, R17.reuse ;  /* 0x00000c001f1f7824 */ /* 0x100fe400078e0211 */
[--C-:B------:R-:W-:Y:S01]  /*0d20*/  IMAD R59, R30, 0xc00, R17.reuse ;  /* 0x00000c001e3b7824 */ /* 0x100fe200078e0211 */
[----:B------:R-:W0:Y:S01]  /*0d30*/  LDGDEPBAR ;  /* 0x00000000000079af */ /* 0x000e220000000000 */
[----:B------:R-:W-:Y:S02]  /*0d40*/  IMAD R61, R34, 0xc00, R17 ;  /* 0x00000c00223d7824 */ /* 0x000fe400078e0211 */
[----:B--2---:R-:W-:-:S04]  /*0d50*/  IMAD.WIDE R38, R39, 0x2, R32 ;  /* 0x0000000227267825 */ /* 0x004fc800078e0220 */
[----:B------:R-:W-:Y:S01]  /*0d60*/  IMAD R17, R35, 0xc00, R17 ;  /* 0x00000c0023117824 */ /* 0x000fe200078e0211 */
[----:B------:R-:W-:Y:S01]  /*0d70*/  LDGSTS.E.BYPASS.128 [R63+0x14000], desc[UR14][R38.64] ;  /* 0x14000000263f7fae */ /* 0x000fe2000b901c4e */
[----:B------:R-:W-:-:S04]  /*0d80*/  IMAD.WIDE R36, R27, 0x2, R32 ;  /* 0x000000021b247825 */ /* 0x000fc800078e0220 */
[--C-:B------:R-:W-:Y:S01]  /*0d90*/  IMAD.WIDE R34, R57, 0x2, R32.reuse ;  /* 0x0000000239227825 */ /* 0x100fe200078e0220 */
[----:B------:R-:W-:Y:S03]  /*0da0*/  LDGSTS.E.BYPASS.128 [R65+0x14000], desc[UR14][R36.64] ;  /* 0x1400000024417fae */ /* 0x000fe6000b901c4e */
[--C-:B------:R-:W-:Y:S01]  /*0db0*/  IMAD.WIDE R26, R29, 0x2, R32.reuse ;  /* 0x000000021d1a7825 */ /* 0x100fe200078e0220 */
[----:B------:R-:W-:Y:S03]  /*0dc0*/  LDGSTS.E.BYPASS.128 [R67+0x14000], desc[UR14][R34.64] ;  /* 0x1400000022437fae */ /* 0x000fe6000b901c4e */
[--C-:B------:R-:W-:Y:S01]  /*0dd0*/  IMAD.WIDE R24, R31, 0x2, R32.reuse ;  /* 0x000000021f187825 */ /* 0x100fe200078e0220 */
[----:B------:R-:W-:Y:S03]  /*0de0*/  LDGSTS.E.BYPASS.128 [R69+0x14000], desc[UR14][R26.64] ;  /* 0x140000001a457fae */ /* 0x000fe6000b901c4e */
[--C-:B------:R-:W-:Y:S01]  /*0df0*/  IMAD.WIDE R28, R59, 0x2, R32.reuse ;  /* 0x000000023b1c7825 */ /* 0x100fe200078e0220 */
[----:B------:R-:W-:Y:S03]  /*0e00*/  LDGSTS.E.BYPASS.128 [R85+0x14000], desc[UR14][R24.64] ;  /* 0x1400000018557fae */ /* 0x000fe6000b901c4e */
[----:B------:R-:W-:Y:S01]  /*0e10*/  IMAD.WIDE R30, R61, 0x2, R32 ;  /* 0x000000023d1e7825 */ /* 0x000fe200078e0220 */
[----:B------:R-:W-:Y:S01]  /*0e20*/  LDGSTS.E.BYPASS.128 [R87+0x14000], desc[UR14][R28.64] ;  /* 0x140000001c577fae */ /* 0x000fe2000b901c4e */
[----:B------:R-:W-:-:S02]  /*0e30*/  IADD3 R78, P2, R28, 0x400, RZ ;  /* 0x000004001c4e7810 */ /* 0x000fc40007f5e0ff */
[----:B------:R-:W-:Y:S01]  /*0e40*/  IMAD.WIDE R32, R17, 0x2, R32 ;  /* 0x0000000211207825 */ /* 0x000fe200078e0220 */
[----:B------:R-:W-:Y:S03]  /*0e50*/  LDGSTS.E.BYPASS.128 [R89+0x14000], desc[UR14][R30.64] ;  /* 0x140000001e597fae */ /* 0x000fe6000b901c4e */
[----:B------:R-:W-:Y:S01]  /*0e60*/  IMAD.X R15, RZ, RZ, R55, P0 ;  /* 0x000000ffff0f7224 */ /* 0x000fe200000e0637 */
[----:B------:R-:W-:Y:S01]  /*0e70*/  LDGSTS.E.BYPASS.128 [R91+0x14000], desc[UR14][R32.64] ;  /* 0x14000000205b7fae */ /* 0x000fe2000b901c4e */
[----:B------:R-:W-:Y:S01]  /*0e80*/  IADD3 R16, P0, R50, 0x400, RZ ;  /* 0x0000040032107810 */ /* 0x000fe20007f1e0ff */
[----:B------:R-:W-:Y:S01]  /*0e90*/  IMAD.X R17, RZ, RZ, R53, P1 ;  /* 0x000000ffff117224 */ /* 0x000fe200008e0635 */
[----:B------:R-:W-:Y:S01]  /*0ea0*/  IADD3 R18, P1, R48, 0x400, RZ ;  /* 0x0000040030127810 */ /* 0x000fe20007f3e0ff */
[----:B------:R-:W0:Y:S01]  /*0eb0*/  LDGDEPBAR ;  /* 0x00000000000079af */ /* 0x000e220000000000 */
[----:B------:R-:W-:-:S02]  /*0ec0*/  IMAD.X R82, RZ, RZ, R29, P2 ;  /* 0x000000ffff527224 */ /* 0x000fc400010e061d */
[----:B------:R-:W-:Y:S01]  /*0ed0*/  IMAD.X R19, RZ, RZ, R51, P0 ;  /* 0x000000ffff137224 */ /* 0x000fe200000e0633 */
[----:B------:R-:W-:Y:S01]  /*0ee0*/  BAR.SYNC.DEFER_BLOCKING 0x0 ;  /* 0x0000000000007b1d */ /* 0x000fe20000010000 */
[----:B------:R-:W-:Y:S01]  /*0ef0*/  IADD3 R20, P0, R46, 0x400, RZ ;  /* 0x000004002e147810 */ /* 0x000fe20007f1e0ff */
[----:B------:R-:W-:Y:S01]  /*0f00*/  IMAD.X R21, RZ, RZ, R49, P1 ;  /* 0x000000ffff157224 */ /* 0x000fe200008e0631 */
[----:B------:R-:W-:-:S03]  /*0f10*/  IADD3 R22, P1, R44, 0x400, RZ ;  /* 0x000004002c167810 */ /* 0x000fc60007f3e0ff */
[----:B------:R-:W-:Y:S01]  /*0f20*/  IMAD.X R23, RZ, RZ, R47, P0 ;  /* 0x000000ffff177224 */ /* 0x000fe200000e062f */
        /* <DEDUP_REMOVED lines=10> */
[----:B------:R-:W-:Y:S01]  /*0fd0*/  IADD3 R74, P1, R26, 0x400, RZ ;  /* 0x000004001a4a7810 */ /* 0x000fe20007f3e0ff */
[----:B------:R-:W-:Y:S01]  /*0fe0*/  @!PT LDS RZ, [RZ] ;  /* 0x00000000fffff984 */ /* 0x000fe20000000800 */
[----:B------:R-:W-:Y:S01]  /*0ff0*/  @!PT LDS RZ, [RZ] ;  /* 0x00000000fffff984 */ /* 0x000fe20000000800 */
[----:B------:R-:W-:Y:S01]  /*1000*/  @!PT LDS RZ, [RZ] ;  /* 0x00000000fffff984 */ /* 0x000fe20000000800 */
[----:B------:R-:W-:Y:S02]  /*1010*/  LDGSTS.E.BYPASS.128 [R63+0x4000], desc[UR14][R54.64+0x100] ;  /* 0x04000100363f7fae */ /* 0x000fe4000b901c4e */
[----:B------:R-:W-:Y:S01]  /*1020*/  IMAD.X R75, RZ, RZ, R35, P0 ;  /* 0x000000ffff4b7224 */ /* 0x000fe200000e0623 */
[----:B------:R-:W-:Y:S01]  /*1030*/  IADD3 R76, P0, R24, 0x400, RZ ;  /* 0x00000400184c7810 */ /* 0x000fe20007f1e0ff */
[----:B------:R-:W-:Y:S01]  /*1040*/  IMAD.X R77, RZ, RZ, R27, P1 ;  /* 0x000000ffff4d7224 */ /* 0x000fe200008e061b */
[----:B------:R-:W-:Y:S01]  /*1050*/  LDGSTS.E.BYPASS.128 [R65+0x4000], desc[UR14][R52.64+0x100] ;  /* 0x0400010034417fae */ /* 0x000fe2000b901c4e */
[----:B------:R-:W-:-:S02]  /*1060*/  IADD3 R80, P1, R30, 0x400, RZ ;  /* 0x000004001e507810 */ /* 0x000fc40007f3e0ff */
[----:B------:R-:W-:Y:S01]  /*1070*/  IMAD.X R79, RZ, RZ, R25, P0 ;  /* 0x000000ffff4f7224 */ /* 0x000fe200000e0619 */
[----:B------:R-:W-:Y:S01]  /*1080*/  LDGSTS.E.BYPASS.128 [R67+0x4000], desc[UR14][R50.64+0x100] ;  /* 0x0400010032437fae */ /* 0x000fe2000b901c4e */
[----:B------:R-:W-:Y:S01]  /*1090*/  IADD3 R81, P0, R32, 0x400, RZ ;  /* 0x0000040020517810 */ /* 0x000fe20007f1e0ff */
[----:B------:R-:W-:Y:S02]  /*10a0*/  IMAD.X R83, RZ, RZ, R31, P1 ;  /* 0x000000ffff537224 */ /* 0x000fe400008e061f */
[----:B------:R-:W-:Y:S02]  /*10b0*/  LDGSTS.E.BYPASS.128 [R69+0x4000], desc[UR14][R48.64+0x100] ;  /* 0x0400010030457fae */ /* 0x000fe4000b901c4e */
[----:B------:R-:W-:Y:S02]  /*10c0*/  IMAD.X R84, RZ, RZ, R33, P0 ;  /* 0x000000ffff547224 */ /* 0x000fe400000e0621 */
[----:B------:R-:W-:Y:S04]  /*10d0*/  LDGSTS.E.BYPASS.128 [R85+0x4000], desc[UR14][R46.64+0x100] ;  /* 0x040001002e557fae */ /* 0x000fe8000b901c4e */
[----:B------:R-:W-:Y:S04]  /*10e0*/  LDGSTS.E.BYPASS.128 [R87+0x4000], desc[UR14][R44.64+0x100] ;  /* 0x040001002c577fae */ /* 0x000fe8000b901c4e */
[----:B------:R-:W-:Y:S04]  /*10f0*/  LDGSTS.E.BYPASS.128 [R89+0x4000], desc[UR14][R40.64+0x100] ;  /* 0x0400010028597fae */ /* 0x000fe8000b901c4e */
[----:B------:R-:W-:Y:S04]  /*1100*/  LDGSTS.E.BYPASS.128 [R91+0x4000], desc[UR14][R42.64+0x100] ;  /* 0x040001002a5b7fae */ /* 0x000fe8000b901c4e */
[----:B------:R-:W0:Y:S04]  /*1110*/  LDGDEPBAR ;  /* 0x00000000000079af */ /* 0x000e280000000000 */
[----:B------:R-:W-:Y:S04]  /*1120*/  LDGSTS.E.BYPASS.128 [R63+0x18000], desc[UR14][R38.64+0x100] ;  /* 0x18000100263f7fae */ /* 0x000fe8000b901c4e */
[----:B------:R-:W-:Y:S04]  /*1130*/  LDGSTS.E.BYPASS.128 [R65+0x18000], desc[UR14][R36.64+0x100] ;  /* 0x1800010024417fae */ /* 0x000fe8000b901c4e */
[----:B------:R-:W-:Y:S04]  /*1140*/  LDGSTS.E.BYPASS.128 [R67+0x18000], desc[UR14][R34.64+0x100] ;  /* 0x1800010022437fae */ /* 0x000fe8000b901c4e */
[----:B------:R-:W-:Y:S04]  /*1150*/  LDGSTS.E.BYPASS.128 [R69+0x18000], desc[UR14][R26.64+0x100] ;  /* 0x180001001a457fae */ /* 0x000fe8000b901c4e */
[----:B------:R-:W-:Y:S04]  /*1160*/  LDGSTS.E.BYPASS.128 [R85+0x18000], desc[UR14][R24.64+0x100] ;  /* 0x1800010018557fae */ /* 0x000fe8000b901c4e */
[----:B------:R-:W-:Y:S04]  /*1170*/  LDGSTS.E.BYPASS.128 [R87+0x18000], desc[UR14][R28.64+0x100] ;  /* 0x180001001c577fae */ /* 0x000fe8000b901c4e */
[----:B------:R-:W-:Y:S04]  /*1180*/  LDGSTS.E.BYPASS.128 [R89+0x18000], desc[UR14][R30.64+0x100] ;  /* 0x180001001e597fae */ /* 0x000fe8000b901c4e */
[----:B------:R-:W-:Y:S04]  /*1190*/  LDGSTS.E.BYPASS.128 [R91+0x18000], desc[UR14][R32.64+0x100] ;  /* 0x18000100205b7fae */ /* 0x000fe8000b901c4e */
[----:B------:R-:W0:Y:S01]  /*11a0*/  LDGDEPBAR ;  /* 0x00000000000079af */ /* 0x000e220000000000 */
[----:B------:R-:W-:Y:S06]  /*11b0*/  BAR.SYNC.DEFER_BLOCKING 0x0 ;  /* 0x0000000000007b1d */ /* 0x000fec0000010000 */
[----:B------:R-:W-:Y:S01]  /*11c0*/  @!PT LDS RZ, [RZ] ;  /* 0x00000000fffff984 */ /* 0x000fe20000000800 */
[----:B------:R-:W-:Y:S01]  /*11d0*/  @!PT LDS RZ, [RZ] ;  /* 0x00000000fffff984 */ /* 0x000fe20000000800 */
[----:B------:R-:W-:Y:S01]  /*11e0*/  @!PT LDS RZ, [RZ] ;  /* 0x00000000fffff984 */ /* 0x000fe20000000800 */
        /* <DEDUP_REMOVED lines=22> */
[----:B------:R2:W-:Y:S04]  /*1350*/  LDGSTS.E.BYPASS.128 [R63+0xc000], desc[UR14][R54.64+0x300] ;  /* 0x0c000300363f7fae */ /* 0x0005e8000b901c4e */
[----:B------:R3:W-:Y:S04]  /*1360*/  LDGSTS.E.BYPASS.128 [R65+0xc000], desc[UR14][R52.64+0x300] ;  /* 0x0c00030034417fae */ /* 0x0007e8000b901c4e */
[----:B------:R4:W-:Y:S04]  /*1370*/  LDGSTS.E.BYPASS.128 [R67+0xc000], desc[UR14][R50.64+0x300] ;  /* 0x0c00030032437fae */ /* 0x0009e8000b901c4e */
[----:B------:R5:W-:Y:S01]  /*1380*/  LDGSTS.E.BYPASS.128 [R69+0xc000], desc[UR14][R48.64+0x300] ;  /* 0x0c00030030457fae */ /* 0x000be2000b901c4e */
[----:B--2---:R-:W-:-:S03]  /*1390*/  CS2R R54, SRZ ;  /* 0x0000000000367805 */ /* 0x004fc6000001ff00 */
[----:B------:R2:W-:Y:S01]  /*13a0*/  LDGSTS.E.BYPASS.128 [R85+0xc000], desc[UR14][R46.64+0x300] ;  /* 0x0c0003002e557fae */ /* 0x0005e2000b901c4e */
[----:B---3--:R-:W-:-:S03]  /*13b0*/  CS2R R52, SRZ ;  /* 0x0000000000347805 */ /* 0x008fc6000001ff00 */
[----:B------:R3:W-:Y:S01]  /*13c0*/  LDGSTS.E.BYPASS.128 [R87+0xc000], desc[UR14][R44.64+0x300] ;  /* 0x0c0003002c577fae */ /* 0x0007e2000b901c4e */
[----:B-1--4-:R-:W-:-:S03]  /*13d0*/  CS2R R50, SRZ ;  /* 0x0000000000327805 */ /* 0x012fc6000001ff00 */
[----:B------:R1:W-:Y:S01]  /*13e0*/  LDGSTS.E.BYPASS.128 [R89+0xc000], desc[UR14][R40.64+0x300] ;  /* 0x0c00030028597fae */ /* 0x0003e2000b901c4e */
[----:B-----5:R-:W-:-:S03]  /*13f0*/  CS2R R48, SRZ ;  /* 0x0000000000307805 */ /* 0x020fc6000001ff00 */
[----:B------:R4:W-:Y:S01]  /*1400*/  LDGSTS.E.BYPASS.128 [R91+0xc000], desc[UR14][R42.64+0x300] ;  /* 0x0c0003002a5b7fae */ /* 0x0009e2000b901c4e */
[----:B--2---:R-:W-:-:S03]  /*1410*/  CS2R R46, SRZ ;  /* 0x00000000002e7805 */ /* 0x004fc6000001ff00 */
[----:B------:R-:W0:Y:S01]  /*1420*/  LDGDEPBAR ;  /* 0x00000000000079af */ /* 0x000e220000000000 */
[----:B---3--:R-:W-:-:S03]  /*1430*/  CS2R R44, SRZ ;  /* 0x00000000002c7805 */ /* 0x008fc6000001ff00 */
[----:B------:R2:W-:Y:S01]  /*1440*/  LDGSTS.E.BYPASS.128 [R63+0x20000], desc[UR14][R38.64+0x300] ;  /* 0x20000300263f7fae */ /* 0x0005e2000b901c4e */
[----:B-1----:R-:W-:-:S03]  /*1450*/  CS2R R40, SRZ ;  /* 0x0000000000287805 */ /* 0x002fc6000001ff00 */
[----:B------:R1:W-:Y:S01]  /*1460*/  LDGSTS.E.BYPASS.128 [R65+0x20000], desc[UR14][R36.64+0x300] ;  /* 0x2000030024417fae */ /* 0x0003e2000b901c4e */
[----:B----4-:R-:W-:-:S03]  /*1470*/  CS2R R42, SRZ ;  /* 0x00000000002a7805 */ /* 0x010fc6000001ff00 */
[----:B------:R3:W-:Y:S04]  /*1480*/  LDGSTS.E.BYPASS.128 [R67+0x20000], desc[UR14][R34.64+0x300] ;  /* 0x2000030022437fae */ /* 0x0007e8000b901c4e */
[----:B------:R4:W-:Y:S01]  /*1490*/  LDGSTS.E.BYPASS.128 [R69+0x20000], desc[UR14][R26.64+0x300] ;  /* 0x200003001a457fae */ /* 0x0009e2000b901c4e */
[----:B--2---:R-:W-:-:S03]  /*14a0*/  CS2R R38, SRZ ;  /* 0x0000000000267805 */ /* 0x004fc6000001ff00 */
[----:B------:R2:W-:Y:S01]  /*14b0*/  LDGSTS.E.BYPASS.128 [R85+0x20000], desc[UR14][R24.64+0x300] ;  /* 0x2000030018557fae */ /* 0x0005e2000b901c4e */
[----:B-1----:R-:W-:-:S03]  /*14c0*/  CS2R R36, SRZ ;  /* 0x0000000000247805 */ /* 0x002fc6000001ff00 */
[----:B------:R1:W-:Y:S01]  /*14d0*/  LDGSTS.E.BYPASS.128 [R87+0x20000], desc[UR14][R28.64+0x300] ;  /* 0x200003001c577fae */ /* 0x0003e2000b901c4e */
[----:B---3--:R-:W-:-:S03]  /*14e0*/  CS2R R34, SRZ ;  /* 0x0000000000227805 */ /* 0x008fc6000001ff00 */
[----:B------:R3:W-:Y:S01]  /*14f0*/  LDGSTS.E.BYPASS.128 [R89+0x20000], desc[UR14][R30.64+0x300] ;  /* 0x200003001e597fae */ /* 0x0007e2000b901c4e */
[----:B----4-:R-:W-:-:S03]  /*1500*/  CS2R R26, SRZ ;  /* 0x00000000001a7805 */ /* 0x010fc6000001ff00 */
[----:B------:R4:W-:Y:S01]  /*1510*/  LDGSTS.E.BYPASS.128 [R91+0x20000], desc[UR14][R32.64+0x300] ;  /* 0x20000300205b7fae */ /* 0x0009e2000b901c4e */
[----:B--2---:R-:W-:Y:S02]  /*1520*/  CS2R R24, SRZ ;  /* 0x0000000000187805 */ /* 0x004fe4000001ff00 */
[----:B------:R-:W-:Y:S01]  /*1530*/  LOP3.LUT R85, R86, 0x7fffffc, RZ, 0xc0, !PT ;  /* 0x07fffffc56557812 */ /* 0x000fe200078ec0ff */
[----:B------:R-:W0:Y:S01]  /*1540*/  LDGDEPBAR ;  /* 0x00000000000079af */ /* 0x000e220000000000 */
[----:B-1----:R-:W-:Y:S02]  /*1550*/  CS2R R28, SRZ ;  /* 0x00000000001c7805 */ /* 0x002fe4000001ff00 */
[----:B---3--:R-:W-:Y:S02]  /*1560*/  CS2R R30, SRZ ;  /* 0x00000000001e7805 */ /* 0x008fe4000001ff00 */
[----:B----4-:R-:W-:-:S07]  /*1570*/  CS2R R32, SRZ ;  /* 0x0000000000207805 */ /* 0x010fce000001ff00 */
.L_x_0:
[----:B------:R-:W1:Y:S01]  /*1580*/  SHFL.IDX PT, R63, R85, RZ, 0x1f ;  /* 0x00001fff553f7589 */ /* 0x000e6200000e0000 */
[----:B------:R-:W-:Y:S01]  /*1590*/  UIADD3 UR12, UR12, 0x1, URZ ;  /* 0x000000010c0c7890 */ /* 0x000fe2000fffe03f */
[----:B------:R-:W-:-:S04]  /*15a0*/  DEPBAR.LE SB0, 0x6 ;  /* 0x000081800000791a */ /* 0x000fc80000000000 */
[----:B------:R-:W-:Y:S01]  /*15b0*/  UISETP.GE.AND UP0, UPT, UR12, 0x5, UPT ;  /* 0x000000050c00788c */ /* 0x000fe2000bf06270 */
[----:B------:R-:W-:Y:S01]  /*15c0*/  BAR.SYNC.DEFER_BLOCKING 0x0 ;  /* 0x0000000000007b1d */ /* 0x000fe20000010000 */
[----:B------:R-:W-:Y:S01]  /*15d0*/  UIADD3 UR11, UR11, 0x1, URZ ;  /* 0x000000010b0b7890 */ /* 0x000fe2000fffe03f */
[----:B------:R-:W-:Y:S01]  /*15e0*/  IADD3 R92, P1, R12, UR4, RZ ;  /* 0x000000040c5c7c10 */ /* 0x000fe2000ff3e0ff */
[----:B------:R-:W-:Y:S01]  /*15f0*/  USEL UR12, UR12, URZ, !UP0 ;  /* 0x0000003f0c0c7287 */ /* 0x000fe2000c000000 */
[----:B------:R-:W-:Y:S02]  /*1600*/  VIADD R87, R62, 0x80 ;  /* 0x000000803e577836 */ /* 0x000fe40000000000 */
[----:B------:R-:W-:Y:S01]  /*1610*/  UMOV UR19, 0x40000040 ;  /* 0x4000004000137882 */ /* 0x000fe20000000000 */
[----:B------:R-:W-:Y:S02]  /*1620*/  IADD3.X R93, R15, UR5, RZ, P1, !PT ;  /* 0x000000050f5d7c10 */ /* 0x000fe40008ffe4ff */
[----:B------:R-:W-:-:S02]  /*1630*/  IADD3 R64, P1, R14, UR4, RZ ;  /* 0x000000040e407c10 */ /* 0x000fc4000ff3e0ff */
[----:B------:R-:W-:Y:S02]  /*1640*/  ISETP.GE.U32.AND P0, PT, R87, 0xa00, PT ;  /* 0x00000a005700780c */ /* 0x000fe40003f06070 */
[----:B------:R-:W-:Y:S02]  /*1650*/  IADD3.X R65, R17, UR5, RZ, P1, !PT ;  /* 0x0000000511417c10 */ /* 0x000fe40008ffe4ff */
[----:B------:R-:W-:Y:S02]  /*1660*/  IADD3 R90, P1, R16, UR4, RZ ;  /* 0x00000004105a7c10 */ /* 0x000fe4000ff3e0ff */
[----:B-1----:R-:W-:Y:S02]  /*1670*/  R2UR UR6, R63 ;  /* 0x000000003f0672ca */ /* 0x002fe400000e0000 */
[----:B------:R-:W-:Y:S02]  /*1680*/  IADD3.X R91, R19, UR5, RZ, P1, !PT ;  /* 0x00000005135b7c10 */ /* 0x000fe40008ffe4ff */
[----:B------:R-:W-:Y:S01]  /*1690*/  IADD3 R62, P1, R18, UR4, RZ ;  /* 0x00000004123e7c10 */ /* 0x000fe2000ff3e0ff */
[----:B------:R-:W-:-:S03]  /*16a0*/  WARPGROUP.ARRIVE ;  /* 0x00000000000079c5 */ /* 0x000fc60000000000 */
[----:B------:R-:W-:-:S05]  /*16b0*/  IADD3.X R63, R21, UR5, RZ, P1, !PT ;  /* 0x00000005153f7c10 */ /* 0x000fca0008ffe4ff */
[----:B------:R-:W-:Y:S02]  /*16c0*/  USHF.L.U32 UR7, UR6, 0x7, URZ ;  /* 0x0000000706077899 */ /* 0x000fe4000800063f */
[----:B------:R-:W-:Y:S02]  /*16d0*/  ULEA UR6, UR12, UR10, 0xe ;  /* 0x0000000a0c067291 */ /* 0x000fe4000f8e703f */
[----:B------:R-:W-:Y:S02]  /*16e0*/  ULOP3.LUT UR7, UR7, 0x180, URZ, 0xc0, !UPT ;  /* 0x0000018007077892 */ /* 0x000fe4000f8ec03f */
[----:B------:R-:W-:Y:S02]  /*16f0*/  USHF.R.U32.HI UR8, URZ, 0x4, UR6 ;  /* 0x000000043f087899 */ /* 0x000fe40008011606 */
[----:B------:R-:W-:Y:S02]  /*1700*/  UIADD3 UR6, UR6, 0x14000, URZ ;  /* 0x0001400006067890 */ /* 0x000fe4000fffe03f */
[----:B------:R-:W-:-:S02]  /*1710*/  ULOP3.LUT UR8, UR8, 0x3fff, URZ, 0xc0, !UPT ;  /* 0x00003fff08087892 */ /* 0x000fc4000f8ec03f */
[----:B------:R-:W-:Y:S02]  /*1720*/  USHF.R.U32.HI UR6, URZ, 0x4, UR6 ;  /* 0x000000043f067899 */ /* 0x000fe40008011606 */
[----:B------:R-:W-:Y:S02]  /*1730*/  UIADD3 UR8, UP0, UR7, UR8, URZ ;  /* 0x0000000807087290 */ /* 0x000fe4000ff1e03f */
[----:B------:R-:W-:Y:S02]  /*1740*/  ULOP3.LUT UR6, UR6, 0x3fff, URZ, 0xc0, !UPT ;  /* 0x00003fff06067892 */ /* 0x000fe4000f8ec03f */
[----:B------:R-:W-:Y:S02]  /*1750*/  UIADD3.X UR9, URZ, URZ, URZ, UP0, !UPT ;  /* 0x0000003f3f097290 */ /* 0x000fe400087fe43f */
[----:B------:R-:W-:Y:S02]  /*1760*/  ULOP3.LUT UR18, UR6, 0x2000000, URZ, 0xfc, !UPT ;  /* 0x0200000006127892 */ /* 0x000fe4000f8efc3f */
[----:B------:R-:W-:-:S02]  /*1770*/  ULOP3.LUT UR16, UR8, 0x2000000, URZ, 0xfc, !UPT ;  /* 0x0200000008107892 */ /* 0x000fc4000f8efc3f */
[----:B------:R-:W-:Y:S01]  /*1780*/  ULOP3.LUT UR17, UR9, 0x40000040, URZ, 0xfc, !UPT ;  /* 0x4000004009117892 */ /* 0x000fe2000f8efc3f */
[----:B------:R-:W-:Y:S01]  /*1790*/  UMOV UR7, URZ ;  /* 0x0000003f00077c82 */ /* 0x000fe20008000000 */
[----:B------:R-:W-:-:S04]  /*17a0*/  UISETP.GE.AND UP0, UPT, UR11, 0x5, UPT ;  /* 0x000000050b00788c */ /* 0x000fc8000bf06270 */
[----:B------:R-:W-:-:S03]  /*17b0*/  USEL UR11, UR11, URZ, !UP0 ;  /* 0x0000003f0b0b7287 */ /* 0x000fc6000c000000 */
[----:B------:R-:W-:Y:S01]  /*17c0*/  HGMMA.64x64x16.F32.BF16 R24, gdesc[UR16], R24 ;  /* 0x00e00000101879f0 */ /* 0x000fe20008701818 */
[----:B------:R-:W-:Y:S01]  /*17d0*/  UMOV UR16, 0x2000002 ;  /* 0x0200000200107882 */ /* 0x000fe20000000000 */
[----:B------:R-:W-:Y:S02]  /*17e0*/  UMOV UR17, 0x40000040 ;  /* 0x4000004000117882 */ /* 0x000fe40000000000 */
[----:B------:R-:W-:Y:S02]  /*17f0*/  UIADD3.64 UR18, UR6, UR16, URZ ;  /* 0x0000001006127297 */ /* 0x000fe4000fffe03f */
[----:B------:R-:W-:-:S09]  /*1800*/  UIADD3.64 UR16, UR8, UR16, URZ ;  /* 0x0000001008107297 */ /* 0x000fd2000fffe03f */
        /* <DEDUP_REMOVED lines=29> */
[----:B------:R-:W-:Y:S02]  /*19e0*/  UIADD3.64 UR16, UR8, UR16, URZ ;  /* 0x0000001008107297 */ /* 0x000fe4000fffe03f */
[----:B------:R-:W-:-:S06]  /*19f0*/  ULEA UR6, UR11, UR10, 0xe ;  /* 0x0000000a0b067291 */ /* 0x000fcc000f8e703f */
[----:B------:R-:W-:Y:S02]  /*1a00*/  LEA R67, R3, UR6, 0x1 ;  /* 0x0000000603437c11 */ /* 0x000fe4000f8e08ff */
[----:B------:R-:W-:Y:S02]  /*1a10*/  LEA R69, R4, UR6, 0x1 ;  /* 0x0000000604457c11 */ /* 0x000fe4000f8e08ff */
[----:B------:R-:W-:Y:S02]  /*1a20*/  LEA R89, R5, UR6, 0x1 ;  /* 0x0000000605597c11 */ /* 0x000fe4000f8e08ff */
[----:B------:R-:W-:Y:S01]  /*1a30*/  LEA R88, R6, UR6, 0x1 ;  /* 0x0000000606587c11 */ /* 0x000fe2000f8e08ff */
[----:B------:R-:W-:Y:S03]  /*1a40*/  HGMMA.64x64x16.F32.BF16 R24, gdesc[UR16], R24, gsb0 ;  /* 0x00e00000101879f0 */ /* 0x000fe60008001818 */
[----:B------:R-:W-:-:S02]  /*1a50*/  WARPGROUP.DEPBAR.LE gsb0, 0x1 ;  /* 0x00008000000079c5 */ /* 0x000fc40000010100 */
[----:B------:R-:W-:Y:S06]  /*1a60*/  BAR.SYNC.DEFER_BLOCKING 0x0 ;  /* 0x0000000000007b1d */ /* 0x000fec0000010000 */
[----:B------:R-:W-:Y:S01]  /*1a70*/  @!PT LDS RZ, [RZ] ;  /* 0x00000000fffff984 */ /* 0x000fe20000000800 */
[----:B------:R-:W-:Y:S01]  /*1a80*/  @!PT LDS RZ, [RZ] ;  /* 0x00000000fffff984 */ /* 0x000fe20000000800 */
[----:B------:R-:W-:Y:S01]  /*1a90*/  @!PT LDS RZ, [RZ] ;  /* 0x00000000fffff984 */ /* 0x000fe20000000800 */
[----:B------:R1:W-:Y:S04]  /*1aa0*/  LDGSTS.E.BYPASS.128 [R67], desc[UR14][R92.64], !P0 ;  /* 0x000000005c437fae */ /* 0x0003e8000c101c4e */
[----:B------:R2:W-:Y:S04]  /*1ab0*/  LDGSTS.E.BYPASS.128 [R69], desc[UR14][R64.64], !P0 ;  /* 0x0000000040457fae */ /* 0x0005e8000c101c4e */
[----:B------:R3:W-:Y:S01]  /*1ac0*/  LDGSTS.E.BYPASS.128 [R89], desc[UR14][R90.64], !P0 ;  /* 0x000000005a597fae */ /* 0x0007e2000c101c4e */
[----:B-1----:R-:W-:-:S03]  /*1ad0*/  IADD3 R92, P1, R20, UR4, RZ ;  /* 0x00000004145c7c10 */ /* 0x002fc6000ff3e0ff */
[----:B------:R1:W-:Y:S01]  /*1ae0*/  LDGSTS.E.BYPASS.128 [R88], desc[UR14][R62.64], !P0 ;  /* 0x000000003e587fae */ /* 0x0003e2000c101c4e */
[----:B------:R-:W-:Y:S02]  /*1af0*/  IADD3.X R93, R23, UR5, RZ, P1, !PT ;  /* 0x00000005175d7c10 */ /* 0x000fe40008ffe4ff */
[----:B--2---:R-:W-:Y:S02]  /*1b00*/  IADD3 R64, P1, R22, UR4, RZ ;  /* 0x0000000416407c10 */ /* 0x004fe4000ff3e0ff */
[----:B---3--:R-:W-:Y:S02]  /*1b10*/  LEA R90, R7, UR6, 0x1 ;  /* 0x00000006075a7c11 */ /* 0x008fe4000f8e08ff */
[----:B------:R-:W-:Y:S02]  /*1b20*/  IADD3.X R65, R57, UR5, RZ, P1, !PT ;  /* 0x0000000539417c10 */ /* 0x000fe40008ffe4ff */
[----:B------:R-:W-:Y:S01]  /*1b30*/  LEA R91, R8, UR6, 0x1 ;  /* 0x00000006085b7c11 */ /* 0x000fe2000f8e08ff */
[----:B------:R2:W-:Y:S01]  /*1b40*/  LDGSTS.E.BYPASS.128 [R90], desc[UR14][R92.64], !P0 ;  /* 0x000000005c5a7fae */ /* 0x0005e2000c101c4e */
[----:B-1----:R-:W-:-:S03]  /*1b50*/  IADD3 R62, P1, R56, UR4, RZ ;  /* 0x00000004383e7c10 */ /* 0x002fc6000ff3e0ff */
[----:B------:R-:W-:Y:S01]  /*1b60*/  LDGSTS.E.BYPASS.128 [R91], desc[UR14][R64.64], !P0 ;  /* 0x00000000405b7fae */ /* 0x000fe2000c101c4e */
[----:B------:R-:W-:Y:S02]  /*1b70*/  IADD3.X R63, R59, UR5, RZ, P1, !PT ;  /* 0x000000053b3f7c10 */ /* 0x000fe40008ffe4ff */
[----:B--2---:R-:W-:Y:S02]  /*1b80*/  LEA R92, R9, UR6, 0x1 ;  /* 0x00000006095c7c11 */ /* 0x004fe4000f8e08ff */
[----:B------:R-:W-:-:S03]  /*1b90*/  LEA R93, R10, UR6, 0x1 ;  /* 0x000000060a5d7c11 */ /* 0x000fc6000f8e08ff */
[----:B------:R1:W-:Y:S02]  /*1ba0*/  LDGSTS.E.BYPASS.128 [R92], desc[UR14][R62.64], !P0 ;  /* 0x000000003e5c7fae */ /* 0x0003e4000c101c4e */
[----:B-1----:R-:W-:-:S04]  /*1bb0*/  IADD3 R62, P1, R58, UR4, RZ ;  /* 0x000000043a3e7c10 */ /* 0x002fc8000ff3e0ff */
[----:B------:R-:W-:Y:S02]  /*1bc0*/  IADD3.X R63, R61, UR5, RZ, P1, !PT ;  /* 0x000000053d3f7c10 */ /* 0x000fe40008ffe4ff */
[----:B------:R-:W-:-:S03]  /*1bd0*/  IADD3 R64, P1, R60, UR4, RZ ;  /* 0x000000043c407c10 */ /* 0x000fc6000ff3e0ff */
[----:B------:R-:W-:Y:S01]  /*1be0*/  LDGSTS.E.BYPASS.128 [R93], desc[UR14][R62.64], !P0 ;  /* 0x000000003e5d7fae */ /* 0x000fe2000c101c4e */
[----:B------:R-:W-:Y:S02]  /*1bf0*/  IADD3.X R65, R71, UR5, RZ, P1, !PT ;  /* 0x0000000547417c10 */ /* 0x000fe40008ffe4ff */
[----:B------:R-:W-:Y:S01]  /*1c00*/  IADD3 R66, P1, R70, UR4, RZ ;  /* 0x0000000446427c10 */ /* 0x000fe2000ff3e0ff */
[----:B------:R-:W0:Y:S04]  /*1c10*/  LDGDEPBAR ;  /* 0x00000000000079af */ /* 0x000e280000000000 */
[----:B------:R1:W-:Y:S02]  /*1c20*/  LDGSTS.E.BYPASS.128 [R67+0x14000], desc[UR14][R64.64], !P0 ;  /* 0x1400000040437fae */ /* 0x0003e4000c101c4e */
[----:B-1----:R-:W-:-:S02]  /*1c30*/  IADD3.X R67, R73, UR5, RZ, P1, !PT ;  /* 0x0000000549437c10 */ /* 0x002fc40008ffe4ff */
[----:B------:R-:W-:-:S03]  /*1c40*/  IADD3 R68, P1, R72, UR4, RZ ;  /* 0x0000000448447c10 */ /* 0x000fc6000ff3e0ff */
[----:B------:R1:W-:Y:S02]  /*1c50*/  LDGSTS.E.BYPASS.128 [R69+0x14000], desc[UR14][R66.64], !P0 ;  /* 0x1400000042457fae */ /* 0x0003e4000c101c4e */
[----:B-1----:R-:W-:Y:S02]  /*1c60*/  IADD3.X R69, R75, UR5, RZ, P1, !PT ;  /* 0x000000054b457c10 */ /* 0x002fe40008ffe4ff */
[----:B------:R-:W-:Y:S02]  /*1c70*/  IADD3 R62, P1, R74, UR4, RZ ;  /* 0x000000044a3e7c10 */ /* 0x000fe4000ff3e0ff */
[----:B------:R-:W-:Y:S01]  /*1c80*/  IADD3 R66, P2, R81, UR4, RZ ;  /* 0x0000000451427c10 */ /* 0x000fe2000ff5e0ff */
[----:B------:R-:W-:Y:S01]  /*1c90*/  LDGSTS.E.BYPASS.128 [R89+0x14000], desc[UR14][R68.64], !P0 ;  /* 0x1400000044597fae */ /* 0x000fe2000c101c4e */
[----:B------:R-:W-:Y:S02]  /*1ca0*/  IADD3.X R63, R77, UR5, RZ, P1, !PT ;  /* 0x000000054d3f7c10 */ /* 0x000fe40008ffe4ff */
[----:B------:R-:W-:-:S02]  /*1cb0*/  IADD3 R64, P1, R76, UR4, RZ ;  /* 0x000000044c407c10 */ /* 0x000fc4000ff3e0ff */
[----:B------:R-:W-:Y:S01]  /*1cc0*/  IADD3.X R67, R84, UR5, RZ, P2, !PT ;  /* 0x0000000554437c10 */ /* 0x000fe200097fe4ff */
[----:B------:R1:W-:Y:S01]  /*1cd0*/  LDGSTS.E.BYPASS.128 [R88+0x14000], desc[UR14][R62.64], !P0 ;  /* 0x140000003e587fae */ /* 0x0003e2000c101c4e */
[----:B------:R-:W-:-:S05]  /*1ce0*/  IADD3.X R65, R79, UR5, RZ, P1, !PT ;  /* 0x000000054f417c10 */ /* 0x000fca0008ffe4ff */
[----:B------:R-:W-:Y:S01]  /*1cf0*/  LDGSTS.E.BYPASS.128 [R90+0x14000], desc[UR14][R64.64], !P0 ;  /* 0x14000000405a7fae */ /* 0x000fe2000c101c4e */
[----:B-1----:R-:W-:-:S04]  /*1d00*/  IADD3 R62, P1, R78, UR4, RZ ;  /* 0x000000044e3e7c10 */ /* 0x002fc8000ff3e0ff */
[----:B------:R-:W-:Y:S02]  /*1d10*/  IADD3.X R63, R82, UR5, RZ, P1, !PT ;  /* 0x00000005523f7c10 */ /* 0x000fe40008ffe4ff */
[----:B------:R-:W-:Y:S01]  /*1d20*/  IADD3 R68, P1, R80, UR4, RZ ;  /* 0x0000000450447c10 */ /* 0x000fe2000ff3e0ff */
[----:B------:R-:W-:Y:S02]  /*1d30*/  UIADD3 UR4, UP0, UR4, 0x100, URZ ;  /* 0x0000010004047890 */ /* 0x000fe4000ff1e03f */
[----:B------:R1:W-:Y:S01]  /*1d40*/  LDGSTS.E.BYPASS.128 [R91+0x14000], desc[UR14][R62.64], !P0 ;  /* 0x140000003e5b7fae */ /* 0x0003e2000c101c4e */
[----:B------:R-:W-:Y:S01]  /*1d50*/  IADD3.X R69, R83, UR5, RZ, P1, !PT ;  /* 0x0000000553457c10 */ /* 0x000fe20008ffe4ff */
[----:B------:R-:W-:-:S04]  /*1d60*/  UIADD3.X UR5, URZ, UR5, URZ, UP0, !UPT ;  /* 0x000000053f057290 */ /* 0x000fc800087fe43f */
[----:B------:R2:W-:Y:S04]  /*1d70*/  LDGSTS.E.BYPASS.128 [R92+0x14000], desc[UR14][R68.64], !P0 ;  /* 0x14000000445c7fae */ /* 0x0005e8000c101c4e */
[----:B------:R2:W-:Y:S01]  /*1d80*/  LDGSTS.E.BYPASS.128 [R93+0x14000], desc[UR14][R66.64], !P0 ;  /* 0x14000000425d7fae */ /* 0x0005e2000c101c4e */
[----:B------:R-:W-:Y:S01]  /*1d90*/  ISETP.GE.U32.AND P0, PT, R87, 0xb80, PT ;  /* 0x00000b805700780c */ /* 0x000fe20003f06070 */
[----:B-1----:R-:W-:Y:S02]  /*1da0*/  IMAD.MOV.U32 R62, RZ, RZ, R87 ;  /* 0x000000ffff3e7224 */ /* 0x002fe400078e0057 */
[----:B------:R-:W0:Y:S10]  /*1db0*/  LDGDEPBAR ;  /* 0x00000000000079af */ /* 0x000e340000000000 */
[----:B--2---:R-:W-:Y:S05]  /*1dc0*/  @!P0 BRA `(.L_x_0) ;  /* 0xfffffff400ec8947 */ /* 0x004fea000383ffff */
[----:B------:R-:W-:Y:S02]  /*1dd0*/  WARPGROUP.DEPBAR.LE gsb0, 0x0 ;  /* 0x00008000000079c5 */ /* 0x000fe40000010000 */
[----:B------:R-:W-:-:S04]  /*1de0*/  DEPBAR.LE SB0, 0x0 ;  /* 0x000080000000791a */ /* 0x000fc80000000000 */
[--C-:B------:R-:W-:Y:S02]  /*1df0*/  SHF.R.U32.HI R3, RZ, 0x1, R0.reuse ;  /* 0x00000001ff037819 */ /* 0x100fe40000011600 */
[----:B------:R-:W-:Y:S02]  /*1e00*/  LOP3.LUT R86, R86, 0x3, RZ, 0xc0, !PT ;  /* 0x0000000356567812 */ /* 0x000fe400078ec0ff */
[----:B------:R-:W-:Y:S02]  /*1e10*/  SHF.R.U32.HI R6, RZ, 0x3, R0 ;  /* 0x00000003ff067819 */ /* 0x000fe40000011600 */
[----:B------:R-:W-:Y:S02]  /*1e20*/  LOP3.LUT R4, R0, 0xf, RZ, 0xc0, !PT ;  /* 0x0000000f00047812 */ /* 0x000fe400078ec0ff */
[----:B------:R-:W-:Y:S02]  /*1e30*/  LOP3.LUT R5, R3, 0x8, RZ, 0xc0, !PT ;  /* 0x0000000803057812 */ /* 0x000fe400078ec0ff */
[----:B------:R-:W-:Y:S01]  /*1e40*/  SGXT.U32 R3, R6, 0x2 ;  /* 0x000000020603781a */ /* 0x000fe20000000000 */
[----:B------:R-:W-:Y:S01]  /*1e50*/  IMAD.SHL.U32 R6, R86, 0x4, RZ ;  /* 0x0000000456067824 */ /* 0x000fe200078e00ff */
[----:B------:R-:W-:Y:S01]  /*1e60*/  F2FP.BF16.F32.PACK_AB R24, R25, R24 ;  /* 0x000000181918723e */ /* 0x000fe200000010ff */
[----:B------:R-:W-:Y:S01]  /*1e70*/  IMAD R5, R4, 0x48, R5 ;  /* 0x0000004804057824 */ /* 0x000fe200078e0205 */
[----:B------:R-:W-:-:S02]  /*1e80*/  F2FP.BF16.F32.PACK_AB R25, R27, R26 ;  /* 0x0000001a1b19723e */ /* 0x000fc400000010ff */
[----:B------:R-:W-:Y:S01]  /*1e90*/  LOP3.LUT R6, R6, R3, RZ, 0xfc, !PT ;  /* 0x0000000306067212 */ /* 0x000fe200078efcff */
[----:B------:R-:W-:Y:S01]  /*1ea0*/  IMAD R5, R86, 0x480, R5 ;  /* 0x0000048056057824 */ /* 0x000fe200078e0205 */
[----:B------:R-:W-:Y:S02]  /*1eb0*/  LOP3.LUT R3, R13, 0x38, RZ, 0xc0, !PT ;  /* 0x000000380d037812 */ /* 0x000fe400078ec0ff */
[----:B------:R-:W-:Y:S02]  /*1ec0*/  F2FP.BF16.F32.PACK_AB R32, R33, R32 ;  /* 0x000000202120723e */ /* 0x000fe400000010ff */
[----:B------:R-:W-:Y:S01]  /*1ed0*/  F2FP.BF16.F32.PACK_AB R26, R29, R28 ;  /* 0x0000001c1d1a723e */ /* 0x000fe200000010ff */
[----:B------:R-:W-:Y:S01]  /*1ee0*/  IMAD R6, R6, 0x48, R3 ;  /* 0x0000004806067824 */ /* 0x000fe200078e0203 */
[----:B------:R-:W-:Y:S02]  /*1ef0*/  F2FP.BF16.F32.PACK_AB R27, R31, R30 ;  /* 0x0000001e1f1b723e */ /* 0x000fe400000010ff */
[----:B------:R-:W-:-:S02]  /*1f00*/  F2FP.BF16.F32.PACK_AB R33, R35, R34 ;  /* 0x000000222321723e */ /* 0x000fc400000010ff */
[----:B------:R-:W-:Y:S02]  /*1f10*/  F2FP.BF16.F32.PACK_AB R40, R41, R40 ;  /* 0x000000282928723e */ /* 0x000fe400000010ff */
[----:B------:R-:W-:Y:S01]  /*1f20*/  LEA R3, R5, UR10, 0x1 ;  /* 0x0000000a05037c11 */ /* 0x000fe2000f8e08ff */
[----:B------:R-:W-:Y:S01]  /*1f30*/  BAR.SYNC.DEFER_BLOCKING 0x0 ;  /* 0x0000000000007b1d */ /* 0x000fe20000010000 */
[----:B------:R-:W-:Y:S02]  /*1f40*/  F2FP.BF16.F32.PACK_AB R34, R37, R36 ;  /* 0x000000242522723e */ /* 0x000fe400000010ff */
[----:B------:R-:W-:Y:S02]  /*1f50*/  F2FP.BF16.F32.PACK_AB R35, R39, R38 ;  /* 0x000000262723723e */ /* 0x000fe400000010ff */
[----:B------:R-:W-:-:S03]  /*1f60*/  F2FP.BF16.F32.PACK_AB R41, R43, R42 ;  /* 0x0000002a2b29723e */ /* 0x000fc600000010ff */
[----:B------:R-:W1:Y:S01]  /*1f70*/  LDC.64 R4, c[0x0][0x220] ;  /* 0x00008800ff047b82 */ /* 0x000e620000000a00 */
[----:B------:R-:W-:Y:S02]  /*1f80*/  F2FP.BF16.F32.PACK_AB R48, R49, R48 ;  /* 0x000000303130723e */ /* 0x000fe400000010ff */
[----:B------:R-:W-:Y:S02]  /*1f90*/  F2FP.BF16.F32.PACK_AB R42, R45, R44 ;  /* 0x0000002c2d2a723e */ /* 0x000fe400000010ff */
[----:B------:R-:W-:Y:S02]  /*1fa0*/  F2FP.BF16.F32.PACK_AB R43, R47, R46 ;  /* 0x0000002e2f2b723e */ /* 0x000fe400000010ff */
[----:B------:R-:W-:Y:S02]  /*1fb0*/  F2FP.BF16.F32.PACK_AB R49, R51, R50 ;  /* 0x000000323331723e */ /* 0x000fe400000010ff */
[----:B------:R-:W-:Y:S02]  /*1fc0*/  F2FP.BF16.F32.PACK_AB R50, R53, R52 ;  /* 0x000000343532723e */ /* 0x000fe400000010ff */
[----:B------:R-:W-:-:S02]  /*1fd0*/  F2FP.BF16.F32.PACK_AB R51, R55, R54 ;  /* 0x000000363733723e */ /* 0x000fc400000010ff */
[----:B------:R-:W-:Y:S02]  /*1fe0*/  LEA R10, R6, UR10, 0x1 ;  /* 0x0000000a060a7c11 */ /* 0x000fe4000f8e08ff */
[----:B------:R-:W-:Y:S02]  /*1ff0*/  SHF.R.U32.HI R0, RZ, 0x3, R0 ;  /* 0x00000003ff007819 */ /* 0x000fe40000011600 */
[----:B------:R-:W-:Y:S01]  /*2000*/  LOP3.LUT R2, R2, 0x38, R13, 0xf8, !PT ;  /* 0x0000003802027812 */ /* 0x000fe200078ef80d */
[----:B------:R-:W-:Y:S01]  /*2010*/  STSM.16.M88.4 [R3], R24 ;  /* 0x0000001803007844 */ /* 0x000fe20000000200 */
[----:B------:R-:W-:Y:S02]  /*2020*/  SGXT.U32 R0, R0, 0x4 ;  /* 0x000000040000781a */ /* 0x000fe40000000000 */
[----:B------:R-:W-:Y:S01]  /*2030*/  ISETP.GE.AND P0, PT, R2, 0x3000, PT ;  /* 0x000030000200780c */ /* 0x000fe20003f06270 */
[----:B------:R-:W-:Y:S01]  /*2040*/  STSM.16.M88.4 [R3+0x20], R32 ;  /* 0x0000202003007844 */ /* 0x000fe20000000200 */
[----:B------:R-:W-:-:S03]  /*2050*/  LOP3.LUT R11, R0, R11, RZ, 0xfc, !PT ;  /* 0x0000000b000b7212 */ /* 0x000fc600078efcff */
[----:B------:R-:W-:Y:S01]  /*2060*/  STSM.16.M88.4 [R3+0x40], R40 ;  /* 0x0000402803007844 */ /* 0x000fe20000000200 */
[C---:B------:R-:W-:Y:S01]  /*2070*/  LOP3.LUT R0, R11.reuse, 0x20, RZ, 0xfc, !PT ;  /* 0x000000200b007812 */ /* 0x040fe200078efcff */
[C---:B------:R-:W-:Y:S01]  /*2080*/  IMAD R13, R11.reuse, 0x3000, R2 ;  /* 0x000030000b0d7824 */ /* 0x040fe200078e0202 */
[----:B------:R-:W-:Y:S01]  /*2090*/  ISETP.LT.AND P1, PT, R11, 0x1000, !P0 ;  /* 0x000010000b00780c */ /* 0x000fe20004721270 */
[----:B------:R2:W-:Y:S01]  /*20a0*/  STSM.16.M88.4 [R3+0x60], R48 ;  /* 0x0000603003007844 */ /* 0x0005e20000000200 */
[----:B------:R-:W-:Y:S01]  /*20b0*/  BAR.SYNC.DEFER_BLOCKING 0x0 ;  /* 0x0000000000007b1d */ /* 0x000fe20000010000 */
[----:B------:R-:W-:Y:S01]  /*20c0*/  ISETP.LT.AND P3, PT, R0, 0x1000, !P0 ;  /* 0x000010000000780c */ /* 0x000fe20004761270 */
[C---:B------:R-:W-:Y:S02]  /*20d0*/  VIADD R7, R13.reuse, 0x30000 ;  /* 0x000300000d077836 */ /* 0x040fe40000000000 */
[----:B------:R-:W-:Y:S02]  /*20e0*/  VIADD R9, R13, 0x60000 ;  /* 0x000600000d097836 */ /* 0x000fe40000000000 */
[----:B-1----:R-:W-:-:S04]  /*20f0*/  IMAD.WIDE R6, R7, 0x2, R4 ;  /* 0x0000000207067825 */ /* 0x002fc800078e0204 */
[--C-:B------:R-:W-:Y:S01]  /*2100*/  IMAD.WIDE R8, R9, 0x2, R4.reuse ;  /* 0x0000000209087825 */ /* 0x100fe200078e0204 */
[C---:B--2---:R-:W-:Y:S02]  /*2110*/  LOP3.LUT R3, R11.reuse, 0x10, RZ, 0xfc, !PT ;  /* 0x000000100b037812 */ /* 0x044fe400078efcff */
[----:B------:R-:W-:Y:S02]  /*2120*/  LOP3.LUT R11, R11, 0x30, RZ, 0xfc, !PT ;  /* 0x000000300b0b7812 */ /* 0x000fe400078efcff */
[----:B------:R-:W-:Y:S01]  /*2130*/  ISETP.LT.AND P2, PT, R3, 0x1000, !P0 ;  /* 0x000010000300780c */ /* 0x000fe20004741270 */
[----:B------:R-:W-:Y:S01]  /*2140*/  IMAD.WIDE R2, R13, 0x2, R4 ;  /* 0x000000020d027825 */ /* 0x000fe200078e0204 */
[----:B------:R-:W-:Y:S01]  /*2150*/  ISETP.LT.AND P0, PT, R11, 0x1000, !P0 ;  /* 0x000010000b00780c */ /* 0x000fe20004701270 */
[----:B------:R-:W1:Y:S04]  /*2160*/  LDS.128 R28, [R10] ;  /* 0x000000000a1c7984 */ /* 0x000e680000000c00 */
[----:B------:R-:W2:Y:S04]  /*2170*/  LDS.128 R16, [R10+0x900] ;  /* 0x000900000a107984 */ /* 0x000ea80000000c00 */
[----:B------:R-:W3:Y:S04]  /*2180*/  LDS.128 R20, [R10+0x1200] ;  /* 0x001200000a147984 */ /* 0x000ee80000000c00 */
[----:B-1----:R1:W-:Y:S04]  /*2190*/  @P1 STG.E.128 desc[UR14][R2.64], R28 ;  /* 0x0000001c02001986 */ /* 0x0023e8000c101d0e */
[----:B--2---:R1:W-:Y:S04]  /*21a0*/  @P2 STG.E.128 desc[UR14][R6.64], R16 ;  /* 0x0000001006002986 */ /* 0x0043e8000c101d0e */
[----:B---3--:R1:W-:Y:S01]  /*21b0*/  @P3 STG.E.128 desc[UR14][R8.64], R20 ;  /* 0x0000001408003986 */ /* 0x0083e2000c101d0e */
[----:B------:R-:W-:Y:S05]  /*21c0*/  @!P0 EXIT ;  /* 0x000000000000894d */ /* 0x000fea0003800000 */
[----:B-1----:R-:W1:Y:S01]  /*21d0*/  LDS.128 R8, [R10+0x1b00] ;  /* 0x001b00000a087984 */ /* 0x002e620000000c00 */
[----:B------:R-:W-:-:S04]  /*21e0*/  VIADD R13, R13, 0x90000 ;  /* 0x000900000d0d7836 */ /* 0x000fc80000000000 */
[----:B------:R-:W-:-:S05]  /*21f0*/  IMAD.WIDE R4, R13, 0x2, R4 ;  /* 0x000000020d047825 */ /* 0x000fca00078e0204 */
[----:B-1----:R-:W-:Y:S01]  /*2200*/  STG.E.128 desc[UR14][R4.64], R8 ;  /* 0x0000000804007986 */ /* 0x002fe2000c101d0e */
[----:B------:R-:W-:Y:S05]  /*2210*/  EXIT ;  /* 0x000000000000794d */ /* 0x000fea0003800000 */
.L_x_1:
[----:B------:R-:W-:-:S00]  /*2220*/  BRA `(.L_x_1) ;  /* 0xfffffffc00fc7947 */ /* 0x000fc0000383ffff */
[----:B------:R-:W-:-:S00]  /*2230*/  NOP ;  /* 0x0000000000007918 */ /* 0x000fc00000000000 */
        /* <DEDUP_REMOVED lines=12> */
.L_x_2:


//--------------------- .nv.shared.triton_mm      --------------------------
	.section	.nv.shared.triton_mm,"aw",@nobits
	.sectionflags	@""
	.align	16
	.zero		1024


//--------------------- .nv.constant0.triton_mm   --------------------------
	.section	.nv.constant0.triton_mm,"a",@progbits
	.sectionflags	@""
	.align	4
.nv.constant0.triton_mm:
	.zero		552
